	.target	sm_100

	.elftype	@"ET_EXEC"


//--------------------- .note.nv.tkinfo           --------------------------
	.section	.note.nv.tkinfo,"",@"SHT_NOTE"
	.sectionflags	@"SHF_NOTE_NV_TKINFO"
	.tkinfo
        /*0018*/ 	.word	0x00000081
        /*0030*/ 	.string	""
        /*0030*/ 	.string	"ptxas"
        /*0030*/ 	.string	"Cuda compilation tools, release 12.9, V12.9.86"
        /*0030*/ 	.string	"Build cuda_12.9.r12.9/compiler.36037853_0"
        /*0030*/ 	.string	"-regUsageLevel 10 -arch sm_100f -m 64 "



//--------------------- .note.nv.cuver            --------------------------
	.section	.note.nv.cuver,"",@"SHT_NOTE"
	.sectionflags	@"SHF_NOTE_NV_CUVER"
        /*0018*/ 	.short	0x0001
        /*001a*/ 	.short	0x0064
        /*001c*/ 	.short	0x0001
        /*001e*/ 	.short	0x0000
        /*0020*/ 	.short	0x0001
        /*0022*/ 	.short	0x0000


//--------------------- .nv.info                  --------------------------
	.section	.nv.info,"",@"SHT_CUDA_INFO"
	.align	4


	//----- nvinfo : EIATTR_REGCOUNT
	.align		4
        /*0000*/ 	.byte	0x04, 0x2f
        /*0002*/ 	.short	(.L_15 - .L_14)
	.align		4
.L_14:
        /*0004*/ 	.word	index@(_ZN9deep_gemm24sm100_fp8_gemm_1d1d_implILN4cute4UMMA5MajorE0ELS3_0ELj0ELj7168ELj2048ELj128ELj224ELj128ELj1ELj128ELj128ELj64ELj4ELj128ELj128ELj1ELb0ELj138ELNS_8GemmTypeE0ELb0EN7cutlass10bfloat16_tENS_16EpilogueIdentityEEEvPijjj14CUtensorMap_stS9_S9_S9_S9_)
        /*0008*/ 	.word	0x00000038


	//----- nvinfo : EIATTR_FRAME_SIZE
	.align		4
.L_15:
        /*000c*/ 	.byte	0x04, 0x11
        /*000e*/ 	.short	(.L_17 - .L_16)
	.align		4
.L_16:
        /*0010*/ 	.word	index@($__internal_3_$__cuda_sm20_div_u16)
        /*0014*/ 	.word	0x00000000


	//----- nvinfo : EIATTR_FRAME_SIZE
	.align		4
.L_17:
        /*0018*/ 	.byte	0x04, 0x11
        /*001a*/ 	.short	(.L_19 - .L_18)
	.align		4
.L_18:
        /*001c*/ 	.word	index@($__internal_2_$__cuda_sm10x_tcgen05_guardrail_trap_unallocated_columns_being_dealloced)
        /*0020*/ 	.word	0x00000000


	//----- nvinfo : EIATTR_FRAME_SIZE
	.align		4
.L_19:
        /*0024*/ 	.byte	0x04, 0x11
        /*0026*/ 	.short	(.L_21 - .L_20)
	.align		4
.L_20:
        /*0028*/ 	.word	index@($__internal_1_$__cuda_sm10x_tcgen05_guardrail_trap_phase_invalid_during_alloc)
        /*002c*/ 	.word	0x00000000


	//----- nvinfo : EIATTR_FRAME_SIZE
	.align		4
.L_21:
        /*0030*/ 	.byte	0x04, 0x11
        /*0032*/ 	.short	(.L_23 - .L_22)
	.align		4
.L_22:
        /*0034*/ 	.word	index@($__internal_0_$__cuda_sm10x_tcgen05_guardrail_trap_col_being_dealloced_not_returned_by_alloc)
        /*0038*/ 	.word	0x00000000


	//----- nvinfo : EIATTR_FRAME_SIZE
	.align		4
.L_23:
        /*003c*/ 	.byte	0x04, 0x11
        /*003e*/ 	.short	(.L_25 - .L_24)
	.align		4
.L_24:
        /*0040*/ 	.word	index@(_ZN9deep_gemm24sm100_fp8_gemm_1d1d_implILN4cute4UMMA5MajorE0ELS3_0ELj0ELj7168ELj2048ELj128ELj224ELj128ELj1ELj128ELj128ELj64ELj4ELj128ELj128ELj1ELb0ELj138ELNS_8GemmTypeE0ELb0EN7cutlass10bfloat16_tENS_16EpilogueIdentityEEEvPijjj14CUtensorMap_stS9_S9_S9_S9_)
        /*0044*/ 	.word	0x00000000


	//----- nvinfo : EIATTR_MIN_STACK_SIZE
	.align		4
.L_25:
        /*0048*/ 	.byte	0x04, 0x12
        /*004a*/ 	.short	(.L_27 - .L_26)
	.align		4
.L_26:
        /*004c*/ 	.word	index@(_ZN9deep_gemm24sm100_fp8_gemm_1d1d_implILN4cute4UMMA5MajorE0ELS3_0ELj0ELj7168ELj2048ELj128ELj224ELj128ELj1ELj128ELj128ELj64ELj4ELj128ELj128ELj1ELb0ELj138ELNS_8GemmTypeE0ELb0EN7cutlass10bfloat16_tENS_16EpilogueIdentityEEEvPijjj14CUtensorMap_stS9_S9_S9_S9_)
        /*0050*/ 	.word	0x00000000
.L_27:


//--------------------- .nv.info._ZN9deep_gemm24sm100_fp8_gemm_1d1d_implILN4cute4UMMA5MajorE0ELS3_0ELj0ELj7168ELj2048ELj128ELj224ELj128ELj1ELj128ELj128ELj64ELj4ELj128ELj128ELj1ELb0ELj138ELNS_8GemmTypeE0ELb0EN7cutlass10bfloat16_tENS_16EpilogueIdentityEEEvPijjj14CUtensorMap_stS9_S9_S9_S9_ --------------------------
	.section	.nv.info._ZN9deep_gemm24sm100_fp8_gemm_1d1d_implILN4cute4UMMA5MajorE0ELS3_0ELj0ELj7168ELj2048ELj128ELj224ELj128ELj1ELj128ELj128ELj64ELj4ELj128ELj128ELj1ELb0ELj138ELNS_8GemmTypeE0ELb0EN7cutlass10bfloat16_tENS_16EpilogueIdentityEEEvPijjj14CUtensorMap_stS9_S9_S9_S9_,"",@"SHT_CUDA_INFO"
	.sectionflags	@""
	.align	4


	//----- nvinfo : EIATTR_CUDA_API_VERSION
	.align		4
        /*0000*/ 	.byte	0x04, 0x37
        /*0002*/ 	.short	(.L_29 - .L_28)
.L_28:
        /*0004*/ 	.word	0x00000081


	//----- nvinfo : EIATTR_KPARAM_INFO
	.align		4
.L_29:
        /*0008*/ 	.byte	0x04, 0x17
        /*000a*/ 	.short	(.L_31 - .L_30)
.L_30:
        /*000c*/ 	.word	0x00000000
        /*0010*/ 	.short	0x0008
        /*0012*/ 	.short	0x0240
        /*0014*/ 	.byte	0x00, 0xf0, 0x01, 0x02


	//----- nvinfo : EIATTR_KPARAM_INFO
	.align		4
.L_31:
        /*0018*/ 	.byte	0x04, 0x17
        /*001a*/ 	.short	(.L_33 - .L_32)
.L_32:
        /*001c*/ 	.word	0x00000000
        /*0020*/ 	.short	0x0007
        /*0022*/ 	.short	0x01c0
        /*0024*/ 	.byte	0x00, 0xf0, 0x01, 0x02


	//----- nvinfo : EIATTR_KPARAM_INFO
	.align		4
.L_33:
        /*0028*/ 	.byte	0x04, 0x17
        /*002a*/ 	.short	(.L_35 - .L_34)
.L_34:
        /*002c*/ 	.word	0x00000000
        /*0030*/ 	.short	0x0006
        /*0032*/ 	.short	0x0140
        /*0034*/ 	.byte	0x00, 0xf0, 0x01, 0x02


	//----- nvinfo : EIATTR_KPARAM_INFO
	.align		4
.L_35:
        /*0038*/ 	.byte	0x04, 0x17
        /*003a*/ 	.short	(.L_37 - .L_36)
.L_36:
        /*003c*/ 	.word	0x00000000
        /*0040*/ 	.short	0x0005
        /*0042*/ 	.short	0x00c0
        /*0044*/ 	.byte	0x00, 0xf0, 0x01, 0x02


	//----- nvinfo : EIATTR_KPARAM_INFO
	.align		4
.L_37:
        /*0048*/ 	.byte	0x04, 0x17
        /*004a*/ 	.short	(.L_39 - .L_38)
.L_38:
        /*004c*/ 	.word	0x00000000
        /*0050*/ 	.short	0x0004
        /*0052*/ 	.short	0x0040
        /*0054*/ 	.byte	0x00, 0xf0, 0x01, 0x02


	//----- nvinfo : EIATTR_KPARAM_INFO
	.align		4
.L_39:
        /*0058*/ 	.byte	0x04, 0x17
        /*005a*/ 	.short	(.L_41 - .L_40)
.L_40:
        /*005c*/ 	.word	0x00000000
        /*0060*/ 	.short	0x0003
        /*0062*/ 	.short	0x0010
        /*0064*/ 	.byte	0x00, 0xf0, 0x11, 0x00


	//----- nvinfo : EIATTR_KPARAM_INFO
	.align		4
.L_41:
        /*0068*/ 	.byte	0x04, 0x17
        /*006a*/ 	.short	(.L_43 - .L_42)
.L_42:
        /*006c*/ 	.word	0x00000000
        /*0070*/ 	.short	0x0002
        /*0072*/ 	.short	0x000c
        /*0074*/ 	.byte	0x00, 0xf0, 0x11, 0x00


	//----- nvinfo : EIATTR_KPARAM_INFO
	.align		4
.L_43:
        /*0078*/ 	.byte	0x04, 0x17
        /*007a*/ 	.short	(.L_45 - .L_44)
.L_44:
        /*007c*/ 	.word	0x00000000
        /*0080*/ 	.short	0x0001
        /*0082*/ 	.short	0x0008
        /*0084*/ 	.byte	0x00, 0xf0, 0x11, 0x00


	//----- nvinfo : EIATTR_KPARAM_INFO
	.align		4
.L_45:
        /*0088*/ 	.byte	0x04, 0x17
        /*008a*/ 	.short	(.L_47 - .L_46)
.L_46:
        /*008c*/ 	.word	0x00000000
        /*0090*/ 	.short	0x0000
        /*0092*/ 	.short	0x0000
        /*0094*/ 	.byte	0x00, 0xf5, 0x21, 0x00


	//----- nvinfo : EIATTR_AT_ENTRY_FRAGMENTS
	.align		4
.L_47:
        /*0098*/ 	.byte	0x04, 0x4f
        /*009a*/ 	.short	(.L_49 - .L_48)


	//   ....[0]....
.L_48:
        /*009c*/ 	.word	0x00000004


	//----- nvinfo : EIATTR_RESERVED_SMEM_USED
	.align		4
.L_49:
        /*00a0*/ 	.byte	0x01, 0x41
	.zero		2


	//----- nvinfo : EIATTR_SPARSE_MMA_MASK
	.align		4
        /*00a4*/ 	.byte	0x03, 0x50
        /*00a6*/ 	.short	0x0000


	//----- nvinfo : EIATTR_TCGEN05_1CTA_USED
	.align		4
        /*00a8*/ 	.byte	0x01, 0x51
	.zero		2


	//----- nvinfo : EIATTR_MAXREG_COUNT
	.align		4
        /*00ac*/ 	.byte	0x03, 0x1b
        /*00ae*/ 	.short	0x00ff


	//----- nvinfo : EIATTR_NUM_BARRIERS
	.align		4
        /*00b0*/ 	.byte	0x02, 0x4c
        /*00b2*/ 	.byte	0x09
	.zero		1


	//----- nvinfo : EIATTR_INT_WARP_WIDE_INSTR_OFFSETS
	.align		4
        /*00b4*/ 	.byte	0x04, 0x31
        /*00b6*/ 	.short	(.L_51 - .L_50)


	//   ....[0]....
.L_50:
        /*00b8*/ 	.word	0x00005060


	//   ....[1]....
        /*00bc*/ 	.word	0x00005080


	//----- nvinfo : EIATTR_COOP_GROUP_MASK_REGIDS
	.align		4
.L_51:
        /*00c0*/ 	.byte	0x04, 0x29
        /*00c2*/ 	.short	(.L_53 - .L_52)


	//   ....[0]....
.L_52:
        /*00c4*/ 	.word	0xffffffff


	//   ....[1]....
        /*00c8*/ 	.word	0xffffffff


	//   ....[2]....
        /*00cc*/ 	.word	0xffffffff


	//   ....[3]....
        /*00d0*/ 	.word	0xffffffff


	//   ....[4]....
        /*00d4*/ 	.word	0xffffffff


	//   ....[5]....
        /*00d8*/ 	.word	0xffffffff


	//   ....[6]....
        /*00dc*/ 	.word	0xffffffff


	//   ....[7]....
        /*00e0*/ 	.word	0xffffffff


	//   ....[8]....
        /*00e4*/ 	.word	0xffffffff


	//   ....[9]....
        /*00e8*/ 	.word	0xffffffff


	//   ....[10]....
        /*00ec*/ 	.word	0xffffffff


	//   ....[11]....
        /*00f0*/ 	.word	0xffffffff


	//   ....[12]....
        /*00f4*/ 	.word	0xffffffff


	//   ....[13]....
        /*00f8*/ 	.word	0xffffffff


	//----- nvinfo : EIATTR_COOP_GROUP_INSTR_OFFSETS
	.align		4
.L_53:
        /*00fc*/ 	.byte	0x04, 0x28
        /*00fe*/ 	.short	(.L_55 - .L_54)


	//   ....[0]....
.L_54:
        /*0100*/ 	.word	0x00000030


	//   ....[1]....
        /*0104*/ 	.word	0x00000470


	//   ....[2]....
        /*0108*/ 	.word	0x00000730


	//   ....[3]....
        /*010c*/ 	.word	0x00000b70


	//   ....[4]....
        /*0110*/ 	.word	0x00000c20


	//   ....[5]....
        /*0114*/ 	.word	0x00000cd0


	//   ....[6]....
        /*0118*/ 	.word	0x000012f0


	//   ....[7]....
        /*011c*/ 	.word	0x00001310


	//   ....[8]....
        /*0120*/ 	.word	0x00001330


	//   ....[9]....
        /*0124*/ 	.word	0x00001580


	//   ....[10]....
        /*0128*/ 	.word	0x000015b0


	//   ....[11]....
        /*012c*/ 	.word	0x000015d0


	//   ....[12]....
        /*0130*/ 	.word	0x00004f80


	//   ....[13]....
        /*0134*/ 	.word	0x00005140


	//----- nvinfo : EIATTR_VRC_CTA_INIT_COUNT
	.align		4
.L_55:
        /*0138*/ 	.byte	0x02, 0x4a
        /*013a*/ 	.byte	0x80
	.zero		1


	//----- nvinfo : EIATTR_MBARRIER_INSTR_OFFSETS
	.align		4
        /*013c*/ 	.byte	0x04, 0x39
        /*013e*/ 	.short	(.L_57 - .L_56)


	//   ....[0]....
.L_56:
        /*0140*/ 	.word	0x00000330
        /*0144*/ 	.word	0x000000ff
        /*0148*/ 	.word	0x00031800
        /*014c*/ 	.short	0x0100
        /*014e*/ 	.byte	0x05
	.zero		1


	//   ....[1]....
        /*0150*/ 	.word	0x00000340
        /*0154*/ 	.word	0x000000ff
        /*0158*/ 	.word	0x00031820
        /*015c*/ 	.short	0x0100
        /*015e*/ 	.byte	0x05
	.zero		1


	//   ....[2]....
        /*0160*/ 	.word	0x00000350
        /*0164*/ 	.word	0x000000ff
        /*0168*/ 	.word	0x00031840
        /*016c*/ 	.short	0x0100
        /*016e*/ 	.byte	0x05
	.zero		1


	//   ....[3]....
        /*0170*/ 	.word	0x00000360
        /*0174*/ 	.word	0x000000ff
        /*0178*/ 	.word	0x00031808
        /*017c*/ 	.short	0x0100
        /*017e*/ 	.byte	0x05
	.zero		1


	//   ....[4]....
        /*0180*/ 	.word	0x00000370
        /*0184*/ 	.word	0x000000ff
        /*0188*/ 	.word	0x00031828
        /*018c*/ 	.short	0x0100
        /*018e*/ 	.byte	0x05
	.zero		1


	//   ....[5]....
        /*0190*/ 	.word	0x00000380
        /*0194*/ 	.word	0x000000ff
        /*0198*/ 	.word	0x00031848
        /*019c*/ 	.short	0x0100
        /*019e*/ 	.byte	0x05
	.zero		1


	//   ....[6]....
        /*01a0*/ 	.word	0x00000390
        /*01a4*/ 	.word	0x000000ff
        /*01a8*/ 	.word	0x00031810
        /*01ac*/ 	.short	0x0100
        /*01ae*/ 	.byte	0x05
	.zero		1


	//   ....[7]....
        /*01b0*/ 	.word	0x000003a0
        /*01b4*/ 	.word	0x000000ff
        /*01b8*/ 	.word	0x00031830
        /*01bc*/ 	.short	0x0100
        /*01be*/ 	.byte	0x05
	.zero		1


	//   ....[8]....
        /*01c0*/ 	.word	0x000003b0
        /*01c4*/ 	.word	0x000000ff
        /*01c8*/ 	.word	0x00031850
        /*01cc*/ 	.short	0x0100
        /*01ce*/ 	.byte	0x05
	.zero		1


	//   ....[9]....
        /*01d0*/ 	.word	0x000003c0
        /*01d4*/ 	.word	0x000000ff
        /*01d8*/ 	.word	0x00031818
        /*01dc*/ 	.short	0x0100
        /*01de*/ 	.byte	0x05
	.zero		1


	//   ....[10]....
        /*01e0*/ 	.word	0x000003d0
        /*01e4*/ 	.word	0x000000ff
        /*01e8*/ 	.word	0x00031838
        /*01ec*/ 	.short	0x0100
        /*01ee*/ 	.byte	0x05
	.zero		1


	//   ....[11]....
        /*01f0*/ 	.word	0x000003e0
        /*01f4*/ 	.word	0x000000ff
        /*01f8*/ 	.word	0x00031858
        /*01fc*/ 	.short	0x0100
        /*01fe*/ 	.byte	0x05
	.zero		1


	//   ....[12]....
        /*0200*/ 	.word	0x000003f0
        /*0204*/ 	.word	0x000000ff
        /*0208*/ 	.word	0x00031860
        /*020c*/ 	.short	0x0100
        /*020e*/ 	.byte	0x05
	.zero		1


	//   ....[13]....
        /*0210*/ 	.word	0x00000400
        /*0214*/ 	.word	0x000000ff
        /*0218*/ 	.word	0x00031870
        /*021c*/ 	.short	0x0100
        /*021e*/ 	.byte	0x05
	.zero		1


	//   ....[14]....
        /*0220*/ 	.word	0x00000410
        /*0224*/ 	.word	0x000000ff
        /*0228*/ 	.word	0x00031868
        /*022c*/ 	.short	0x0100
        /*022e*/ 	.byte	0x05
	.zero		1


	//   ....[15]....
        /*0230*/ 	.word	0x00000420
        /*0234*/ 	.word	0x000000ff
        /*0238*/ 	.word	0x00031878
        /*023c*/ 	.short	0x0100
        /*023e*/ 	.byte	0x05
	.zero		1


	//   ....[16]....
        /*0240*/ 	.word	0x00000a20
        /*0244*/ 	.word	0x00000002
        /*0248*/ 	.word	0x00031800
        /*024c*/ 	.short	0x010a
        /*024e*/ 	.byte	0xff
	.zero		1


	//   ....[17]....
        /*0250*/ 	.word	0x00000db0
        /*0254*/ 	.word	0x00000002
        /*0258*/ 	.word	0x00000000
        /*025c*/ 	.short	0x0101
        /*025e*/ 	.byte	0xff
	.zero		1


	//   ....[18]....
        /*0260*/ 	.word	0x000010e0
        /*0264*/ 	.word	0x00000000
        /*0268*/ 	.word	0x00031870
        /*026c*/ 	.short	0x010a
        /*026e*/ 	.byte	0x08
	.zero		1


	//   ....[19]....
        /*0270*/ 	.word	0x00001180
        /*0274*/ 	.word	0x000000ff
        /*0278*/ 	.word	0x00031840
        /*027c*/ 	.short	0x010a
        /*027e*/ 	.byte	0x0d
	.zero		1


	//   ....[20]....
        /*0280*/ 	.word	0x00001550
        /*0284*/ 	.word	0x000000ff
        /*0288*/ 	.word	0x00031840
        /*028c*/ 	.short	0x010a
        /*028e*/ 	.byte	0x09
	.zero		1


	//   ....[21]....
        /*0290*/ 	.word	0x00001ab0
        /*0294*/ 	.word	0x00000000
        /*0298*/ 	.word	0x00031820
        /*029c*/ 	.short	0x010a
        /*029e*/ 	.byte	0xff
	.zero		1


	//   ....[22]....
        /*02a0*/ 	.word	0x00001e50
        /*02a4*/ 	.word	0x00000000
        /*02a8*/ 	.word	0x00031828
        /*02ac*/ 	.short	0x010a
        /*02ae*/ 	.byte	0xff
	.zero		1


	//   ....[23]....
        /*02b0*/ 	.word	0x00001fc0
        /*02b4*/ 	.word	0x00000000
        /*02b8*/ 	.word	0x00031830
        /*02bc*/ 	.short	0x010a
        /*02be*/ 	.byte	0xff
	.zero		1


	//   ....[24]....
        /*02c0*/ 	.word	0x00002120
        /*02c4*/ 	.word	0x00000000
        /*02c8*/ 	.word	0x00031838
        /*02cc*/ 	.short	0x010a
        /*02ce*/ 	.byte	0xff
	.zero		1


	//   ....[25]....
        /*02d0*/ 	.word	0x00002250
        /*02d4*/ 	.word	0x00000000
        /*02d8*/ 	.word	0x00031820
        /*02dc*/ 	.short	0x010a
        /*02de*/ 	.byte	0xff
	.zero		1


	//   ....[26]....
        /*02e0*/ 	.word	0x00002460
        /*02e4*/ 	.word	0x00000000
        /*02e8*/ 	.word	0x00031828
        /*02ec*/ 	.short	0x010a
        /*02ee*/ 	.byte	0xff
	.zero		1


	//   ....[27]....
        /*02f0*/ 	.word	0x00002590
        /*02f4*/ 	.word	0x00000000
        /*02f8*/ 	.word	0x00031830
        /*02fc*/ 	.short	0x010a
        /*02fe*/ 	.byte	0xff
	.zero		1


	//   ....[28]....
        /*0300*/ 	.word	0x000026c0
        /*0304*/ 	.word	0x00000000
        /*0308*/ 	.word	0x00031838
        /*030c*/ 	.short	0x010a
        /*030e*/ 	.byte	0xff
	.zero		1


	//   ....[29]....
        /*0310*/ 	.word	0x000027f0
        /*0314*/ 	.word	0x00000000
        /*0318*/ 	.word	0x00031820
        /*031c*/ 	.short	0x010a
        /*031e*/ 	.byte	0xff
	.zero		1


	//   ....[30]....
        /*0320*/ 	.word	0x00002a00
        /*0324*/ 	.word	0x00000000
        /*0328*/ 	.word	0x00031828
        /*032c*/ 	.short	0x010a
        /*032e*/ 	.byte	0xff
	.zero		1


	//   ....[31]....
        /*0330*/ 	.word	0x00002b30
        /*0334*/ 	.word	0x00000000
        /*0338*/ 	.word	0x00031830
        /*033c*/ 	.short	0x010a
        /*033e*/ 	.byte	0xff
	.zero		1


	//   ....[32]....
        /*0340*/ 	.word	0x00002c60
        /*0344*/ 	.word	0x00000000
        /*0348*/ 	.word	0x00031838
        /*034c*/ 	.short	0x010a
        /*034e*/ 	.byte	0xff
	.zero		1


	//   ....[33]....
        /*0350*/ 	.word	0x00002d90
        /*0354*/ 	.word	0x00000000
        /*0358*/ 	.word	0x00031820
        /*035c*/ 	.short	0x010a
        /*035e*/ 	.byte	0xff
	.zero		1


	//   ....[34]....
        /*0360*/ 	.word	0x00002fa0
        /*0364*/ 	.word	0x00000000
        /*0368*/ 	.word	0x00031828
        /*036c*/ 	.short	0x010a
        /*036e*/ 	.byte	0xff
	.zero		1


	//   ....[35]....
        /*0370*/ 	.word	0x000030d0
        /*0374*/ 	.word	0x00000000
        /*0378*/ 	.word	0x00031830
        /*037c*/ 	.short	0x010a
        /*037e*/ 	.byte	0xff
	.zero		1


	//   ....[36]....
        /*0380*/ 	.word	0x00003200
        /*0384*/ 	.word	0x00000000
        /*0388*/ 	.word	0x00031838
        /*038c*/ 	.short	0x010a
        /*038e*/ 	.byte	0xff
	.zero		1


	//   ....[37]....
        /*0390*/ 	.word	0x00003680
        /*0394*/ 	.word	0x00000002
        /*0398*/ 	.word	0x00031860
        /*039c*/ 	.short	0x010a
        /*039e*/ 	.byte	0xff
	.zero		1


	//   ....[38]....
        /*03a0*/ 	.word	0x00004e00
        /*03a4*/ 	.word	0x00000002
        /*03a8*/ 	.word	0x00000000
        /*03ac*/ 	.short	0x0101
        /*03ae*/ 	.byte	0xff
	.zero		1


	//   ....[39]....
        /*03b0*/ 	.word	0x00005170
        /*03b4*/ 	.word	0x00000002
        /*03b8*/ 	.word	0x00031800
        /*03bc*/ 	.short	0x010a
        /*03be*/ 	.byte	0xff
	.zero		1


	//   ....[40]....
        /*03c0*/ 	.word	0x000051f0
        /*03c4*/ 	.word	0x00000000
        /*03c8*/ 	.word	0x00031870
        /*03cc*/ 	.short	0x010a
        /*03ce*/ 	.byte	0xff
	.zero		1


	//   ....[41]....
        /*03d0*/ 	.word	0x00005260
        /*03d4*/ 	.word	0x00000002
        /*03d8*/ 	.word	0x00031840
        /*03dc*/ 	.short	0x010a
        /*03de*/ 	.byte	0xff
	.zero		1


	//   ....[42]....
        /*03e0*/ 	.word	0x000052d0
        /*03e4*/ 	.word	0x00000000
        /*03e8*/ 	.word	0x00031840
        /*03ec*/ 	.short	0x010a
        /*03ee*/ 	.byte	0xff
	.zero		1


	//   ....[43]....
        /*03f0*/ 	.word	0x00005340
        /*03f4*/ 	.word	0x00000000
        /*03f8*/ 	.word	0x00031820
        /*03fc*/ 	.short	0x010a
        /*03fe*/ 	.byte	0xff
	.zero		1


	//   ....[44]....
        /*0400*/ 	.word	0x000053b0
        /*0404*/ 	.word	0x00000000
        /*0408*/ 	.word	0x00031828
        /*040c*/ 	.short	0x010a
        /*040e*/ 	.byte	0xff
	.zero		1


	//   ....[45]....
        /*0410*/ 	.word	0x00005420
        /*0414*/ 	.word	0x00000000
        /*0418*/ 	.word	0x00031830
        /*041c*/ 	.short	0x010a
        /*041e*/ 	.byte	0xff
	.zero		1


	//   ....[46]....
        /*0420*/ 	.word	0x00005490
        /*0424*/ 	.word	0x00000000
        /*0428*/ 	.word	0x00031838
        /*042c*/ 	.short	0x010a
        /*042e*/ 	.byte	0xff
	.zero		1


	//   ....[47]....
        /*0430*/ 	.word	0x000054e0
        /*0434*/ 	.word	0x00000000
        /*0438*/ 	.word	0x00031820
        /*043c*/ 	.short	0x010a
        /*043e*/ 	.byte	0xff
	.zero		1


	//   ....[48]....
        /*0440*/ 	.word	0x00005530
        /*0444*/ 	.word	0x00000000
        /*0448*/ 	.word	0x00031828
        /*044c*/ 	.short	0x010a
        /*044e*/ 	.byte	0xff
	.zero		1


	//   ....[49]....
        /*0450*/ 	.word	0x00005580
        /*0454*/ 	.word	0x00000000
        /*0458*/ 	.word	0x00031830
        /*045c*/ 	.short	0x010a
        /*045e*/ 	.byte	0xff
	.zero		1


	//   ....[50]....
        /*0460*/ 	.word	0x000055d0
        /*0464*/ 	.word	0x00000000
        /*0468*/ 	.word	0x00031838
        /*046c*/ 	.short	0x010a
        /*046e*/ 	.byte	0xff
	.zero		1


	//   ....[51]....
        /*0470*/ 	.word	0x00005640
        /*0474*/ 	.word	0x00000000
        /*0478*/ 	.word	0x00031820
        /*047c*/ 	.short	0x010a
        /*047e*/ 	.byte	0xff
	.zero		1


	//   ....[52]....
        /*0480*/ 	.word	0x000056b0
        /*0484*/ 	.word	0x00000000
        /*0488*/ 	.word	0x00031828
        /*048c*/ 	.short	0x010a
        /*048e*/ 	.byte	0xff
	.zero		1


	//   ....[53]....
        /*0490*/ 	.word	0x00005720
        /*0494*/ 	.word	0x00000000
        /*0498*/ 	.word	0x00031830
        /*049c*/ 	.short	0x010a
        /*049e*/ 	.byte	0xff
	.zero		1


	//   ....[54]....
        /*04a0*/ 	.word	0x00005790
        /*04a4*/ 	.word	0x00000000
        /*04a8*/ 	.word	0x00031838
        /*04ac*/ 	.short	0x010a
        /*04ae*/ 	.byte	0xff
	.zero		1


	//   ....[55]....
        /*04b0*/ 	.word	0x000057e0
        /*04b4*/ 	.word	0x00000000
        /*04b8*/ 	.word	0x00031820
        /*04bc*/ 	.short	0x010a
        /*04be*/ 	.byte	0xff
	.zero		1


	//   ....[56]....
        /*04c0*/ 	.word	0x00005830
        /*04c4*/ 	.word	0x00000000
        /*04c8*/ 	.word	0x00031828
        /*04cc*/ 	.short	0x010a
        /*04ce*/ 	.byte	0xff
	.zero		1


	//   ....[57]....
        /*04d0*/ 	.word	0x00005880
        /*04d4*/ 	.word	0x00000000
        /*04d8*/ 	.word	0x00031830
        /*04dc*/ 	.short	0x010a
        /*04de*/ 	.byte	0xff
	.zero		1


	//   ....[58]....
        /*04e0*/ 	.word	0x000058d0
        /*04e4*/ 	.word	0x00000000
        /*04e8*/ 	.word	0x00031838
        /*04ec*/ 	.short	0x010a
        /*04ee*/ 	.byte	0xff
	.zero		1


	//   ....[59]....
        /*04f0*/ 	.word	0x00005930
        /*04f4*/ 	.word	0x00000002
        /*04f8*/ 	.word	0x00031860
        /*04fc*/ 	.short	0x010a
        /*04fe*/ 	.byte	0xff
	.zero		1


	//----- nvinfo : EIATTR_NUM_MBARRIERS
	.align		4
.L_57:
        /*0500*/ 	.byte	0x03, 0x38
        /*0502*/ 	.short	0x0010


	//----- nvinfo : EIATTR_EXIT_INSTR_OFFSETS
	.align		4
        /*0504*/ 	.byte	0x04, 0x1c
        /*0506*/ 	.short	(.L_59 - .L_58)


	//   ....[0]....
.L_58:
        /*0508*/ 	.word	0x00000830


	//   ....[1]....
        /*050c*/ 	.word	0x00000e10


	//   ....[2]....
        /*0510*/ 	.word	0x00000ef0


	//   ....[3]....
        /*0514*/ 	.word	0x000018d0


	//   ....[4]....
        /*0518*/ 	.word	0x00001940


	//   ....[5]....
        /*051c*/ 	.word	0x00003350


	//   ....[6]....
        /*0520*/ 	.word	0x000033b0


	//   ....[7]....
        /*0524*/ 	.word	0x00004f60


	//   ....[8]....
        /*0528*/ 	.word	0x00005150


	//----- nvinfo : EIATTR_MAX_THREADS
	.align		4
.L_59:
        /*052c*/ 	.byte	0x04, 0x05
        /*052e*/ 	.short	(.L_61 - .L_60)
.L_60:
        /*0530*/ 	.word	0x00000100
        /*0534*/ 	.word	0x00000001
        /*0538*/ 	.word	0x00000001


	//----- nvinfo : EIATTR_CRS_STACK_SIZE
	.align		4
.L_61:
        /*053c*/ 	.byte	0x04, 0x1e
        /*053e*/ 	.short	(.L_63 - .L_62)
.L_62:
        /*0540*/ 	.word	0x00000000


	//----- nvinfo : EIATTR_CBANK_PARAM_SIZE
	.align		4
.L_63:
        /*0544*/ 	.byte	0x03, 0x19
        /*0546*/ 	.short	0x02c0


	//----- nvinfo : EIATTR_PARAM_CBANK
	.align		4
        /*0548*/ 	.byte	0x04, 0x0a
        /*054a*/ 	.short	(.L_65 - .L_64)
	.align		4
.L_64:
        /*054c*/ 	.word	index@(.nv.constant0._ZN9deep_gemm24sm100_fp8_gemm_1d1d_implILN4cute4UMMA5MajorE0ELS3_0ELj0ELj7168ELj2048ELj128ELj224ELj128ELj1ELj128ELj128ELj64ELj4ELj128ELj128ELj1ELb0ELj138ELNS_8GemmTypeE0ELb0EN7cutlass10bfloat16_tENS_16EpilogueIdentityEEEvPijjj14CUtensorMap_stS9_S9_S9_S9_)
        /*0550*/ 	.short	0x0380
        /*0552*/ 	.short	0x02c0


	//----- nvinfo : EIATTR_SW_WAR
	.align		4
.L_65:
        /*0554*/ 	.byte	0x04, 0x36
        /*0556*/ 	.short	(.L_67 - .L_66)
.L_66:
        /*0558*/ 	.word	0x00000008
.L_67:


//--------------------- .nv.compat                --------------------------
	.section	.nv.compat,"",@"SHT_CUDA_COMPAT_INFO"
	.align	4
        /*0000*/ 	.byte	0x02, 0x02, 0x02, 0x00, 0x02, 0x05, 0x05, 0x00, 0x02, 0x03, 0x01, 0x00, 0x02, 0x06, 0x01, 0x00


//--------------------- .nv.callgraph             --------------------------
	.section	.nv.callgraph,"",@"SHT_CUDA_CALLGRAPH"
	.align	4
	.sectionentsize	8
	.align		4
        /*0000*/ 	.word	0x00000000
	.align		4
        /*0004*/ 	.word	0xffffffff
	.align		4
        /*0008*/ 	.word	0x00000000
	.align		4
        /*000c*/ 	.word	0xfffffffe
	.align		4
        /*0010*/ 	.word	0x00000000
	.align		4
        /*0014*/ 	.word	0xfffffffd
	.align		4
        /*0018*/ 	.word	0x00000000
	.align		4
        /*001c*/ 	.word	0xfffffffc


//--------------------- .nv.constant4             --------------------------
	.section	.nv.constant4,"a",@progbits
	.align	8
	.align		8
.nv.constant4:
        /*0000*/ 	.dword	_ZN47_INTERNAL_60cfc529_9_kernel_cu_129f761c_28983974cuda3std3__45__cpo5beginE
	.align		8
        /*0008*/ 	.dword	_ZN47_INTERNAL_60cfc529_9_kernel_cu_129f761c_28983974cuda3std3__45__cpo3endE
	.align		8
        /*0010*/ 	.dword	_ZN47_INTERNAL_60cfc529_9_kernel_cu_129f761c_28983974cuda3std3__45__cpo6cbeginE
	.align		8
        /*0018*/ 	.dword	_ZN47_INTERNAL_60cfc529_9_kernel_cu_129f761c_28983974cuda3std3__45__cpo4cendE
	.align		8
        /*0020*/ 	.dword	_ZN47_INTERNAL_60cfc529_9_kernel_cu_129f761c_28983974cuda3std3__449_GLOBAL__N__60cfc529_9_kernel_cu_129f761c_28983976ignoreE
	.align		8
        /*0028*/ 	.dword	_ZN47_INTERNAL_60cfc529_9_kernel_cu_129f761c_28983974cuda3std3__419piecewise_constructE
	.align		8
        /*0030*/ 	.dword	_ZN47_INTERNAL_60cfc529_9_kernel_cu_129f761c_28983974cuda3std3__48in_placeE
	.align		8
        /*0038*/ 	.dword	_ZN47_INTERNAL_60cfc529_9_kernel_cu_129f761c_28983974cuda3std6ranges3__45__cpo4swapE
	.align		8
        /*0040*/ 	.dword	_ZN47_INTERNAL_60cfc529_9_kernel_cu_129f761c_28983974cuda3std6ranges3__45__cpo9iter_moveE
	.align		8
        /*0048*/ 	.dword	_ZN47_INTERNAL_60cfc529_9_kernel_cu_129f761c_28983974cute7productE
	.align		8
        /*0050*/ 	.dword	_ZN47_INTERNAL_60cfc529_9_kernel_cu_129f761c_28983974cute1_E


//--------------------- .text._ZN9deep_gemm24sm100_fp8_gemm_1d1d_implILN4cute4UMMA5MajorE0ELS3_0ELj0ELj7168ELj2048ELj128ELj224ELj128ELj1ELj128ELj128ELj64ELj4ELj128ELj128ELj1ELb0ELj138ELNS_8GemmTypeE0ELb0EN7cutlass10bfloat16_tENS_16EpilogueIdentityEEEvPijjj14CUtensorMap_stS9_S9_S9_S9_ --------------------------
	.section	.text._ZN9deep_gemm24sm100_fp8_gemm_1d1d_implILN4cute4UMMA5MajorE0ELS3_0ELj0ELj7168ELj2048ELj128ELj224ELj128ELj1ELj128ELj128ELj64ELj4ELj128ELj128ELj1ELb0ELj138ELNS_8GemmTypeE0ELb0EN7cutlass10bfloat16_tENS_16EpilogueIdentityEEEvPijjj14CUtensorMap_stS9_S9_S9_S9_,"ax",@progbits
	.align	128
        .global         _ZN9deep_gemm24sm100_fp8_gemm_1d1d_implILN4cute4UMMA5MajorE0ELS3_0ELj0ELj7168ELj2048ELj128ELj224ELj128ELj1ELj128ELj128ELj64ELj4ELj128ELj128ELj1ELb0ELj138ELNS_8GemmTypeE0ELb0EN7cutlass10bfloat16_tENS_16EpilogueIdentityEEEvPijjj14CUtensorMap_stS9_S9_S9_S9_
        .type           _ZN9deep_gemm24sm100_fp8_gemm_1d1d_implILN4cute4UMMA5MajorE0ELS3_0ELj0ELj7168ELj2048ELj128ELj224ELj128ELj1ELj128ELj128ELj64ELj4ELj128ELj128ELj1ELb0ELj138ELNS_8GemmTypeE0ELb0EN7cutlass10bfloat16_tENS_16EpilogueIdentityEEEvPijjj14CUtensorMap_stS9_S9_S9_S9_,@function
        .size           _ZN9deep_gemm24sm100_fp8_gemm_1d1d_implILN4cute4UMMA5MajorE0ELS3_0ELj0ELj7168ELj2048ELj128ELj224ELj128ELj1ELj128ELj128ELj64ELj4ELj128ELj128ELj1ELb0ELj138ELNS_8GemmTypeE0ELb0EN7cutlass10bfloat16_tENS_16EpilogueIdentityEEEvPijjj14CUtensorMap_stS9_S9_S9_S9_,(.L_x_100 - _ZN9deep_gemm24sm100_fp8_gemm_1d1d_implILN4cute4UMMA5MajorE0ELS3_0ELj0ELj7168ELj2048ELj128ELj224ELj128ELj1ELj128ELj128ELj64ELj4ELj128ELj128ELj1ELb0ELj138ELNS_8GemmTypeE0ELb0EN7cutlass10bfloat16_tENS_16EpilogueIdentityEEEvPijjj14CUtensorMap_stS9_S9_S9_S9_)
        .other          _ZN9deep_gemm24sm100_fp8_gemm_1d1d_implILN4cute4UMMA5MajorE0ELS3_0ELj0ELj7168ELj2048ELj128ELj224ELj128ELj1ELj128ELj128ELj64ELj4ELj128ELj128ELj1ELb0ELj138ELNS_8GemmTypeE0ELb0EN7cutlass10bfloat16_tENS_16EpilogueIdentityEEEvPijjj14CUtensorMap_stS9_S9_S9_S9_,@"STO_CUDA_ENTRY STV_DEFAULT"
_ZN9deep_gemm24sm100_fp8_gemm_1d1d_implILN4cute4UMMA5MajorE0ELS3_0ELj0ELj7168ELj2048ELj128ELj224ELj128ELj1ELj128ELj128ELj64ELj4ELj128ELj128ELj1ELb0ELj138ELNS_8GemmTypeE0ELb0EN7cutlass10bfloat16_tENS_16EpilogueIdentityEEEvPijjj14CUtensorMap_stS9_S9_S9_S9_:
.text._ZN9deep_gemm24sm100_fp8_gemm_1d1d_implILN4cute4UMMA5MajorE0ELS3_0ELj0ELj7168ELj2048ELj128ELj224ELj128ELj1ELj128ELj128ELj64ELj4ELj128ELj128ELj1ELb0ELj138ELNS_8GemmTypeE0ELb0EN7cutlass10bfloat16_tENS_16EpilogueIdentityEEEvPijjj14CUtensorMap_stS9_S9_S9_S9_:
[----:B------:R-:W1:Y:S01]  /*0000*/  LDC R1, c[0x0][0x37c] ;  /* 0x0000df00ff017b82 */ /* 0x000e620000000800 */
[----:B------:R-:W2:Y:S02]  /*0010*/  S2R R0, SR_TID.X ;  /* 0x0000000000007919 */ /* 0x000ea40000002100 */
[----:B--2---:R-:W-:-:S05]  /*0020*/  SHF.R.U32.HI R0, RZ, 0x5, R0 ;  /* 0x00000005ff007819 */ /* 0x004fca0000011600 */
[----:B------:R-:W2:Y:S02]  /*0030*/  SHFL.IDX PT, R3, R0, RZ, 0x1f ;  /* 0x00001fff00037589 */ /* 0x000ea400000e0000 */
[----:B--2---:R-:W-:-:S13]  /*0040*/  ISETP.NE.AND P0, PT, R3, 0x2, PT ;  /* 0x000000020300780c */ /* 0x004fda0003f05270 */
[----:B-1----:R-:W-:Y:S05]  /*0050*/  @!P0 BRA `(.L_x_0) ;  /* 0x0000000400008947 */ /* 0x002fea0003800000 */
[----:B------:R-:W-:-:S13]  /*0060*/  ISETP.NE.AND P0, PT, R3, 0x1, PT ;  /* 0x000000010300780c */ /* 0x000fda0003f05270 */
[----:B------:R-:W-:Y:S05]  /*0070*/  @!P0 BRA `(.L_x_1) ;  /* 0x0000000000608947 */ /* 0x000fea0003800000 */
[----:B------:R-:W-:-:S13]  /*0080*/  ISETP.NE.AND P0, PT, R3, RZ, PT ;  /* 0x000000ff0300720c */ /* 0x000fda0003f05270 */
[----:B------:R-:W-:Y:S05]  /*0090*/  @P0 BRA `(.L_x_2) ;  /* 0x0000000400a80947 */ /* 0x000fea0003800000 */
[----:B------:R-:W-:Y:S01]  /*00a0*/  ELECT P0, URZ, PT ;  /* 0x0000000000ff782f */ /* 0x000fe20003800000 */
[----:B------:R-:W-:-:S12]  /*00b0*/  BSSY.RECONVERGENT B0, `(.L_x_3) ;  /* 0x0000013000007945 */ /* 0x000fd80003800200 */
[----:B------:R-:W-:Y:S05]  /*00c0*/  @!P0 BRA `(.L_x_4) ;  /* 0x0000000000448947 */ /* 0x000fea0003800000 */
[----:B------:R-:W1:Y:S02]  /*00d0*/  LDCU.64 UR4, c[0x0][0x348] ;  /* 0x00006900ff0477ac */ /* 0x000e640008000a00 */
[----:B-1----:R-:W-:Y:S02]  /*00e0*/  UIADD3 UR12, UP4, UPT, UR4, 0x40, URZ ;  /* 0x00000040040c7890 */ /* 0x002fe4000ff9e0ff */
[----:B------:R-:W-:Y:S02]  /*00f0*/  UIADD3 UR10, UP3, UPT, UR4, 0xc0, URZ ;  /* 0x000000c0040a7890 */ /* 0x000fe4000ff7e0ff */
[----:B------:R-:W-:Y:S02]  /*0100*/  UIADD3 UR8, UP2, UPT, UR4, 0x140, URZ ;  /* 0x0000014004087890 */ /* 0x000fe4000ff5e0ff */
[----:B------:R-:W-:Y:S02]  /*0110*/  UIADD3 UR6, UP1, UPT, UR4, 0x1c0, URZ ;  /* 0x000001c004067890 */ /* 0x000fe4000ff3e0ff */
[----:B------:R-:W-:-:S02]  /*0120*/  UIADD3 UR4, UP0, UPT, UR4, 0x240, URZ ;  /* 0x0000024004047890 */ /* 0x000fc4000ff1e0ff */
[----:B------:R-:W-:Y:S02]  /*0130*/  UIADD3.X UR13, UPT, UPT, URZ, UR5, URZ, UP4, !UPT ;  /* 0x00000005ff0d7290 */ /* 0x000fe4000a7fe4ff */
[----:B------:R-:W-:Y:S02]  /*0140*/  UIADD3.X UR11, UPT, UPT, URZ, UR5, URZ, UP3, !UPT ;  /* 0x00000005ff0b7290 */ /* 0x000fe40009ffe4ff */
[----:B------:R-:W-:Y:S02]  /*0150*/  UIADD3.X UR9, UPT, UPT, URZ, UR5, URZ, UP2, !UPT ;  /* 0x00000005ff097290 */ /* 0x000fe400097fe4ff */
[----:B------:R-:W-:Y:S02]  /*0160*/  UIADD3.X UR7, UPT, UPT, URZ, UR5, URZ, UP1, !UPT ;  /* 0x00000005ff077290 */ /* 0x000fe40008ffe4ff */
[----:B------:R-:W-:Y:S01]  /*0170*/  UIADD3.X UR5, UPT, UPT, URZ, UR5, URZ, UP0, !UPT ;  /* 0x00000005ff057290 */ /* 0x000fe200087fe4ff */
[----:B------:R1:W-:Y:S02]  /*0180*/  UTMACCTL.PF [UR12] ;  /* 0x000000000c0079b9 */ /* 0x0003e40008040000 */
[----:B------:R1:W-:Y:S02]  /*0190*/  UTMACCTL.PF [UR10] ;  /* 0x000000000a0079b9 */ /* 0x0003e40008040000 */
[----:B------:R1:W-:Y:S02]  /*01a0*/  UTMACCTL.PF [UR8] ;  /* 0x00000000080079b9 */ /* 0x0003e40008040000 */
[----:B------:R1:W-:Y:S02]  /*01b0*/  UTMACCTL.PF [UR6] ;  /* 0x00000000060079b9 */ /* 0x0003e40008040000 */
[----:B------:R1:W-:Y:S02]  /*01c0*/  UTMACCTL.PF [UR4] ;  /* 0x00000000040079b9 */ /* 0x0003e40008040000 */
[----:B-1----:R-:W-:Y:S01]  /*01d0*/  NOP ;  /* 0x0000000000007918 */ /* 0x002fe20000000000 */
.L_x_4:
[----:B------:R-:W-:Y:S05]  /*01e0*/  BSYNC.RECONVERGENT B0 ;  /* 0x0000000000007941 */ /* 0x000fea0003800200 */
.L_x_3:
[----:B------:R-:W-:Y:S05]  /*01f0*/  BRA `(.L_x_2) ;  /* 0x0000000400507947 */ /* 0x000fea0003800000 */
.L_x_1:
[----:B------:R-:W-:Y:S01]  /*0200*/  ELECT P0, URZ, PT ;  /* 0x0000000000ff782f */ /* 0x000fe20003800000 */
[----:B------:R-:W-:-:S12]  /*0210*/  BSSY.RECONVERGENT B0, `(.L_x_5) ;  /* 0x0000023000007945 */ /* 0x000fd80003800200 */
[----:B------:R-:W-:Y:S05]  /*0220*/  @!P0 BRA `(.L_x_6) ;  /* 0x0000000000848947 */ /* 0x000fea0003800000 */
[----:B------:R-:W1:Y:S01]  /*0230*/  S2UR UR5, SR_CgaCtaId ;  /* 0x00000000000579c3 */ /* 0x000e620000008800 */
[----:B------:R-:W-:Y:S01]  /*0240*/  UMOV UR7, 0x400 ;  /* 0x0000040000077882 */ /* 0x000fe20000000000 */
[----:B------:R-:W-:Y:S01]  /*0250*/  UMOV UR6, 0x1 ;  /* 0x0000000100067882 */ /* 0x000fe20000000000 */
[----:B------:R-:W-:Y:S02]  /*0260*/  UMOV UR4, 0x20 ;  /* 0x0000002000047882 */ /* 0x000fe40000000000 */
[----:B------:R-:W-:-:S04]  /*0270*/  UIADD3 UR8, UPT, UPT, -UR4, 0x100000, URZ ;  /* 0x0010000004087890 */ /* 0x000fc8000fffe1ff */
[----:B------:R-:W-:Y:S02]  /*0280*/  USHF.L.U32 UR9, UR8, 0xb, URZ ;  /* 0x0000000b08097899 */ /* 0x000fe400080006ff */
[----:B------:R-:W-:Y:S01]  /*0290*/  USHF.L.U32 UR8, UR8, 0x1, URZ ;  /* 0x0000000108087899 */ /* 0x000fe200080006ff */
[----:B------:R-:W-:Y:S02]  /*02a0*/  UMOV UR4, 0x80 ;  /* 0x0000008000047882 */ /* 0x000fe40000000000 */
[----:B------:R-:W-:-:S04]  /*02b0*/  UIADD3 UR10, UPT, UPT, -UR4, 0x100000, URZ ;  /* 0x00100000040a7890 */ /* 0x000fc8000fffe1ff */
[----:B------:R-:W-:Y:S02]  /*02c0*/  USHF.L.U32 UR11, UR10, 0xb, URZ ;  /* 0x0000000b0a0b7899 */ /* 0x000fe400080006ff */
[----:B------:R-:W-:Y:S02]  /*02d0*/  USHF.L.U32 UR10, UR10, 0x1, URZ ;  /* 0x000000010a0a7899 */ /* 0x000fe400080006ff */
[----:B-1----:R-:W-:Y:S02]  /*02e0*/  ULEA UR5, UR5, UR7, 0x18 ;  /* 0x0000000705057291 */ /* 0x002fe4000f8ec0ff */
[----:B------:R-:W-:-:S04]  /*02f0*/  UIADD3 UR6, UPT, UPT, -UR6, 0x100000, URZ ;  /* 0x0010000006067890 */ /* 0x000fc8000fffe1ff */
[----:B------:R-:W-:Y:S02]  /*0300*/  USHF.L.U32 UR7, UR6, 0xb, URZ ;  /* 0x0000000b06077899 */ /* 0x000fe400080006ff */
[----:B------:R-:W-:Y:S01]  /*0310*/  USHF.L.U32 UR6, UR6, 0x1, URZ ;  /* 0x0000000106067899 */ /* 0x000fe200080006ff */
[----:B------:R-:W1:Y:S11]  /*0320*/  FENCE.VIEW.ASYNC.S ;  /* 0x00000000000073c6 */ /* 0x000e760000000000 */
[----:B-1----:R1:W2:Y:S01]  /*0330*/  SYNCS.EXCH.64 URZ, [UR5+0x31800], UR6 ;  /* 0x0318000605ff75b2 */ /* 0x0022a20008000100 */
[----:B------:R1:W3:Y:S01]  /*0340*/  SYNCS.EXCH.64 URZ, [UR5+0x31820], UR6 ;  /* 0x0318200605ff75b2 */ /* 0x0002e20008000100 */
[----:B------:R1:W4:Y:S01]  /*0350*/  SYNCS.EXCH.64 URZ, [UR5+0x31840], UR8 ;  /* 0x0318400805ff75b2 */ /* 0x0003220008000100 */
[----:B------:R1:W5:Y:S01]  /*0360*/  SYNCS.EXCH.64 URZ, [UR5+0x31808], UR6 ;  /* 0x0318080605ff75b2 */ /* 0x0003620008000100 */
[----:B------:R1:W1:Y:S01]  /*0370*/  SYNCS.EXCH.64 URZ, [UR5+0x31828], UR6 ;  /* 0x0318280605ff75b2 */ /* 0x0002620008000100 */
        /* <DEDUP_REMOVED lines=11> */
[----:B------:R-:W-:Y:S01]  /*0430*/  NOP ;  /* 0x0000000000007918 */ /* 0x000fe20000000000 */
.L_x_6:
[----:B-1----:R-:W-:Y:S05]  /*0440*/  BSYNC.RECONVERGENT B0 ;  /* 0x0000000000007941 */ /* 0x002fea0003800200 */
.L_x_5:
[----:B------:R-:W-:Y:S05]  /*0450*/  BRA `(.L_x_2) ;  /* 0x0000000000b87947 */ /* 0x000fea0003800000 */
.L_x_0:
[----:B------:R-:W1:Y:S01]  /*0460*/  S2UR UR6, SR_CgaCtaId ;  /* 0x00000000000679c3 */ /* 0x000e620000008800 */
[----:B------:R-:W-:Y:S01]  /*0470*/  NOP ;  /* 0x0000000000007918 */ /* 0x000fe20000000000 */
[----:B------:R-:W-:Y:S01]  /*0480*/  UMOV UR4, 0x40 ;  /* 0x0000004000047882 */ /* 0x000fe20000000000 */
[----:B------:R-:W-:Y:S01]  /*0490*/  UMOV UR5, 0x400 ;  /* 0x0000040000057882 */ /* 0x000fe20000000000 */
[----:B-1----:R-:W-:Y:S02]  /*04a0*/  ULEA UR4, UR6, UR4, 0x18 ;  /* 0x0000000406047291 */ /* 0x002fe4000f8ec0ff */
[----:B------:R-:W-:-:S07]  /*04b0*/  ULEA UR5, UR6, UR5, 0x18 ;  /* 0x0000000506057291 */ /* 0x000fce000f8ec0ff */
[----:B------:R-:W1:Y:S02]  /*04c0*/  LDS.U8 R0, [UR4] ;  /* 0x00000004ff007984 */ /* 0x000e640008000000 */
[----:B-1----:R-:W-:-:S13]  /*04d0*/  ISETP.NE.AND P0, PT, R0, RZ, PT ;  /* 0x000000ff0000720c */ /* 0x002fda0003f05270 */
[----:B------:R-:W-:Y:S05]  /*04e0*/  @P0 BRA `(.L_x_7) ;  /* 0x00000000007c0947 */ /* 0x000fea0003800000 */
[----:B------:R-:W-:-:S13]  /*04f0*/  ELECT P0, URZ, PT ;  /* 0x0000000000ff782f */ /* 0x000fda0003800000 */
[----:B------:R-:W-:Y:S05]  /*0500*/  @!P0 BRA `(.L_x_8) ;  /* 0x0000000000848947 */ /* 0x000fea0003800000 */
[----:B------:R-:W-:Y:S01]  /*0510*/  UMOV UR4, 0x10 ;  /* 0x0000001000047882 */ /* 0x000fe20000000000 */
[----:B------:R-:W-:-:S04]  /*0520*/  IMAD.MOV.U32 R2, RZ, RZ, 0xffff ;  /* 0x0000ffffff027424 */ /* 0x000fc800078e00ff */
[----:B------:R-:W-:Y:S04]  /*0530*/  DEPBAR.LE SB1, 0x36 ;  /* 0x00009d800000791a */ /* 0x000fe80000000000 */
[----:B------:R-:W1:Y:S02]  /*0540*/  UTCATOMSWS.FIND_AND_SET.ALIGN UP0, UR4, UR4 ;  /* 0x00000004000475e3 */ /* 0x000e640008000800 */
[----:B-1----:R-:W-:Y:S01]  /*0550*/  PLOP3.LUT P0, PT, PT, PT, UP0, 0x80, 0x8 ;  /* 0x000000000008781c */ /* 0x002fe20003f0f008 */
[----:B------:R-:W-:-:S03]  /*0560*/  IMAD.U32 R7, RZ, RZ, UR4 ;  /* 0x00000004ff077e24 */ /* 0x000fc6000f8e00ff */
[----:B------:R-:W-:-:S04]  /*0570*/  SEL R0, RZ, 0xffffffff, !P0 ;  /* 0xffffffffff007807 */ /* 0x000fc80004000000 */
[----:B------:R-:W-:Y:S01]  /*0580*/  ISETP.NE.AND P0, PT, R0, RZ, PT ;  /* 0x000000ff0000720c */ /* 0x000fe20003f05270 */
[----:B------:R-:W-:-:S12]  /*0590*/  IMAD.MOV.U32 R0, RZ, RZ, 0x1 ;  /* 0x00000001ff007424 */ /* 0x000fd800078e00ff */
[----:B------:R-:W-:Y:S05]  /*05a0*/  @P0 BRA `(.L_x_9) ;  /* 0x0000000000240947 */ /* 0x000fea0003800000 */
.L_x_10:
[----:B------:R-:W-:Y:S05]  /*05b0*/  NANOSLEEP 0x64 ;  /* 0x000000640000795d */ /* 0x000fea0003800000 */
[----:B------:R-:W-:-:S05]  /*05c0*/  UMOV UR4, 0x10 ;  /* 0x0000001000047882 */ /* 0x000fca0000000000 */
[----:B------:R-:W-:Y:S04]  /*05d0*/  DEPBAR.LE SB1, 0x36 ;  /* 0x00009d800000791a */ /* 0x000fe80000000000 */
[----:B------:R-:W1:Y:S02]  /*05e0*/  UTCATOMSWS.FIND_AND_SET.ALIGN UP0, UR4, UR4 ;  /* 0x00000004000475e3 */ /* 0x000e640008000800 */
[----:B-1----:R-:W-:Y:S01]  /*05f0*/  PLOP3.LUT P0, PT, PT, PT, UP0, 0x80, 0x8 ;  /* 0x000000000008781c */ /* 0x002fe20003f0f008 */
[----:B------:R-:W-:-:S03]  /*0600*/  IMAD.U32 R7, RZ, RZ, UR4 ;  /* 0x00000004ff077e24 */ /* 0x000fc6000f8e00ff */
[----:B------:R-:W-:-:S04]  /*0610*/  SEL R4, RZ, 0xffffffff, !P0 ;  /* 0xffffffffff047807 */ /* 0x000fc80004000000 */
[----:B------:R-:W-:-:S13]  /*0620*/  ISETP.NE.AND P0, PT, R4, RZ, PT ;  /* 0x000000ff0400720c */ /* 0x000fda0003f05270 */
[----:B------:R-:W-:Y:S05]  /*0630*/  @!P0 BRA `(.L_x_10) ;  /* 0xfffffffc00dc8947 */ /* 0x000fea000383ffff */
.L_x_9:
[C---:B------:R-:W-:Y:S01]  /*0640*/  VIADD R5, R7.reuse, 0x10 ;  /* 0x0000001007057836 */ /* 0x040fe20000000000 */
[----:B------:R-:W-:Y:S01]  /*0650*/  UMOV UR4, 0x50 ;  /* 0x0000005000047882 */ /* 0x000fe20000000000 */
[----:B------:R-:W-:Y:S01]  /*0660*/  SHF.L.U32 R2, R2, R7, RZ ;  /* 0x0000000702027219 */ /* 0x000fe200000006ff */
[----:B------:R-:W-:Y:S01]  /*0670*/  ULEA UR4, UR6, UR4, 0x18 ;  /* 0x0000000406047291 */ /* 0x000fe2000f8ec0ff */
[----:B------:R-:W-:Y:S01]  /*0680*/  IMAD.SHL.U32 R7, R7, 0x20, RZ ;  /* 0x0000002007077824 */ /* 0x000fe200078e00ff */
[----:B------:R-:W-:-:S04]  /*0690*/  SHF.L.U32 R5, R0, R5, RZ ;  /* 0x0000000500057219 */ /* 0x000fc800000006ff */
[----:B------:R-:W-:-:S05]  /*06a0*/  LOP3.LUT R2, R5, R2, RZ, 0xfc, !PT ;  /* 0x0000000205027212 */ /* 0x000fca00078efcff */
[----:B------:R1:W-:Y:S04]  /*06b0*/  ATOMS.OR RZ, [UR4], R2 ;  /* 0x00000002ffff798c */ /* 0x0003e8000b000004 */
[----:B------:R1:W-:Y:S01]  /*06c0*/  STS [UR5+0x31880], R7 ;  /* 0x03188007ff007988 */ /* 0x0003e20008000805 */
[----:B------:R-:W-:Y:S05]  /*06d0*/  BRA `(.L_x_8) ;  /* 0x0000000000107947 */ /* 0x000fea0003800000 */
.L_x_7:
[----:B------:R-:W-:Y:S02]  /*06e0*/  MOV R0, 0xffffffff ;  /* 0xffffffff00007802 */ /* 0x000fe40000000f00 */
[----:B------:R-:W-:-:S03]  /*06f0*/  MOV R4, 0x720 ;  /* 0x0000072000047802 */ /* 0x000fc60000000f00 */
[----:B------:R1:W-:Y:S04]  /*0700*/  STS [UR5+0x31880], R0 ;  /* 0x03188000ff007988 */ /* 0x0003e80008000805 */
[----:B-1----:R-:W-:Y:S05]  /*0710*/  CALL.REL.NOINC `($__internal_1_$__cuda_sm10x_tcgen05_guardrail_trap_phase_invalid_during_alloc) ;  /* 0x0000005000a47944 */ /* 0x002fea0003c00000 */
.L_x_8:
[----:B------:R-:W-:Y:S05]  /*0720*/  WARPSYNC.ALL ;  /* 0x0000000000007948 */ /* 0x000fea0003800000 */
[----:B------:R-:W-:Y:S01]  /*0730*/  NOP ;  /* 0x0000000000007918 */ /* 0x000fe20000000000 */
.L_x_2:
[----:B------:R-:W1:Y:S01]  /*0740*/  LDC R0, c[0x0][0x388] ;  /* 0x0000e200ff007b82 */ /* 0x000e620000000800 */
[----:B------:R-:W5:Y:S07]  /*0750*/  S2R R21, SR_LANEID ;  /* 0x0000000000157919 */ /* 0x000f6e0000000000 */
[----:B--2345:R-:W-:Y:S01]  /*0760*/  BAR.SYNC.DEFER_BLOCKING 0x0 ;  /* 0x0000000000007b1d */ /* 0x03cfe20000010000 */
[----:B------:R-:W-:Y:S01]  /*0770*/  ISETP.NE.AND P0, PT, R3, RZ, PT ;  /* 0x000000ff0300720c */ /* 0x000fe20003f05270 */
[----:B-1----:R-:W-:-:S05]  /*0780*/  VIADD R0, R0, 0x7f ;  /* 0x0000007f00007836 */ /* 0x002fca0000000000 */
[----:B------:R-:W-:-:S05]  /*0790*/  SHF.R.U32.HI R31, RZ, 0x7, R0 ;  /* 0x00000007ff1f7819 */ /* 0x000fca0000011600 */
[----:B------:R-:W-:Y:S02]  /*07a0*/  IMAD.SHL.U32 R22, R31, 0x20, RZ ;  /* 0x000000201f167824 */ /* 0x000fe400078e00ff */
[----:B------:R-:W-:Y:S05]  /*07b0*/  @!P0 BRA `(.L_x_11) ;  /* 0x0000001000508947 */ /* 0x000fea0003800000 */
[----:B------:R-:W-:Y:S01]  /*07c0*/  ISETP.NE.AND P0, PT, R3, 0x1, PT ;  /* 0x000000010300780c */ /* 0x000fe20003f05270 */
[----:B------:R-:W1:-:S12]  /*07d0*/  S2UR UR5, SR_CgaCtaId ;  /* 0x00000000000579c3 */ /* 0x000e580000008800 */
[----:B------:R-:W-:Y:S05]  /*07e0*/  @!P0 BRA `(.L_x_12) ;  /* 0x0000000400948947 */ /* 0x000fea0003800000 */
[----:B------:R-:W-:-:S13]  /*07f0*/  ISETP.NE.AND P0, PT, R3, 0x2, PT ;  /* 0x000000020300780c */ /* 0x000fda0003f05270 */
[----:B------:R-:W-:Y:S05]  /*0800*/  @P0 BRA `(.L_x_13) ;  /* 0x0000002800e00947 */ /* 0x000fea0003800000 */
[----:B------:R-:W2:Y:S02]  /*0810*/  S2UR UR4, SR_CTAID.X ;  /* 0x00000000000479c3 */ /* 0x000ea40000002500 */
[----:B--2---:R-:W-:-:S13]  /*0820*/  ISETP.LE.U32.AND P0, PT, R22, UR4, PT ;  /* 0x0000000416007c0c */ /* 0x004fda000bf03070 */
[----:B-1----:R-:W-:Y:S05]  /*0830*/  @P0 EXIT ;  /* 0x000000000000094d */ /* 0x002fea0003800000 */
[--C-:B------:R-:W-:Y:S01]  /*0840*/  SHF.R.U32.HI R20, RZ, 0x3, R21.reuse ;  /* 0x00000003ff147819 */ /* 0x100fe20000011615 */
[----:B------:R-:W-:Y:S01]  /*0850*/  ULOP3.LUT UR4, URZ, UR4, URZ, 0x33, !UPT ;  /* 0x00000004ff047292 */ /* 0x000fe2000f8e33ff */
[----:B------:R-:W-:Y:S02]  /*0860*/  HFMA2 R15, -RZ, RZ, 0, 0 ;  /* 0x00000000ff0f7431 */ /* 0x000fe400000001ff */
[----:B------:R-:W-:Y:S01]  /*0870*/  IMAD.MOV.U32 R16, RZ, RZ, RZ ;  /* 0x000000ffff107224 */ /* 0x000fe200078e00ff */
[C---:B------:R-:W-:Y:S01]  /*0880*/  LOP3.LUT R6, R20.reuse, 0x1, RZ, 0x3c, !PT ;  /* 0x0000000114067812 */ /* 0x040fe200078e3cff */
[C---:B------:R-:W-:Y:S01]  /*0890*/  IMAD.SHL.U32 R0, R20.reuse, 0x20, RZ ;  /* 0x0000002014007824 */ /* 0x040fe200078e00ff */
[----:B------:R-:W-:Y:S01]  /*08a0*/  LOP3.LUT R18, R20, 0x2, RZ, 0x3c, !PT ;  /* 0x0000000214127812 */ /* 0x000fe200078e3cff */
[----:B------:R-:W-:Y:S01]  /*08b0*/  VIADD R25, R22, UR4 ;  /* 0x0000000416197c36 */ /* 0x000fe20008000000 */
[----:B------:R-:W-:Y:S01]  /*08c0*/  LOP3.LUT R4, R20, 0x3, RZ, 0x3c, !PT ;  /* 0x0000000314047812 */ /* 0x000fe200078e3cff */
[----:B------:R-:W-:Y:S01]  /*08d0*/  IMAD R20, R21, 0x4, R20 ;  /* 0x0000000415147824 */ /* 0x000fe200078e0214 */
[C---:B------:R-:W-:Y:S01]  /*08e0*/  LOP3.LUT R2, R0.reuse, 0x20, RZ, 0x3c, !PT ;  /* 0x0000002000027812 */ /* 0x040fe200078e3cff */
[----:B------:R-:W-:Y:S01]  /*08f0*/  IMAD.HI.U32 R25, R25, 0x76b981db, RZ ;  /* 0x76b981db19197827 */ /* 0x000fe200078e00ff */
[C---:B------:R-:W-:Y:S01]  /*0900*/  LOP3.LUT R22, R0.reuse, 0x40, RZ, 0x3c, !PT ;  /* 0x0000004000167812 */ /* 0x040fe200078e3cff */
[----:B------:R-:W-:Y:S01]  /*0910*/  UMOV UR5, URZ ;  /* 0x000000ff00057c82 */ /* 0x000fe20008000000 */
[CC--:B------:R-:W-:Y:S01]  /*0920*/  IADD3 R24, PT, PT, R0.reuse, R21.reuse, RZ ;  /* 0x0000001500187210 */ /* 0x0c0fe20007ffe0ff */
[C---:B------:R-:W-:Y:S01]  /*0930*/  IMAD R19, R21.reuse, 0x4, R6 ;  /* 0x0000000415137824 */ /* 0x040fe200078e0206 */
[----:B------:R-:W-:Y:S01]  /*0940*/  LOP3.LUT R0, R0, 0x60, RZ, 0x3c, !PT ;  /* 0x0000006000007812 */ /* 0x000fe200078e3cff */
[C---:B------:R-:W-:Y:S01]  /*0950*/  IMAD R18, R21.reuse, 0x4, R18 ;  /* 0x0000000415127824 */ /* 0x040fe200078e0212 */
[----:B------:R-:W-:Y:S01]  /*0960*/  LEA R17, R21, R4, 0x2 ;  /* 0x0000000415117211 */ /* 0x000fe200078e10ff */
[----:B------:R-:W-:Y:S01]  /*0970*/  IMAD.IADD R23, R2, 0x1, R21 ;  /* 0x0000000102177824 */ /* 0x000fe200078e0215 */
[----:B------:R-:W-:Y:S01]  /*0980*/  SHF.R.U32.HI R25, RZ, 0x6, R25 ;  /* 0x00000006ff197819 */ /* 0x000fe20000011619 */
[----:B------:R-:W-:Y:S01]  /*0990*/  IMAD.IADD R22, R22, 0x1, R21 ;  /* 0x0000000116167824 */ /* 0x000fe200078e0215 */
[----:B------:R-:W-:-:S07]  /*09a0*/  IADD3 R21, PT, PT, R0, R21, RZ ;  /* 0x0000001500157210 */ /* 0x000fce0007ffe0ff */
.L_x_17:
[----:B-1----:R-:W1:Y:S01]  /*09b0*/  S2R R0, SR_CgaCtaId ;  /* 0x0000000000007919 */ /* 0x002e620000008800 */
[----:B------:R-:W-:Y:S01]  /*09c0*/  MOV R3, 0x400 ;  /* 0x0000040000037802 */ /* 0x000fe20000000f00 */
[----:B------:R-:W-:-:S03]  /*09d0*/  UMOV UR4, URZ ;  /* 0x000000ff00047c82 */ /* 0x000fc60008000000 */
[----:B-1----:R-:W-:-:S07]  /*09e0*/  LEA R0, R0, R3, 0x18 ;  /* 0x0000000300007211 */ /* 0x002fce00078ec0ff */
.L_x_16:
[----:B-1----:R-:W-:Y:S01]  /*09f0*/  LEA R2, R15, R0, 0x3 ;  /* 0x000000000f027211 */ /* 0x002fe200078e18ff */
[----:B------:R-:W-:Y:S01]  /*0a00*/  ULOP3.LUT UP0, URZ, UR4, 0x3, URZ, 0xc0, !UPT ;  /* 0x0000000304ff7892 */ /* 0x000fe2000f80c0ff */
[----:B------:R-:W-:-:S04]  /*0a10*/  SHF.L.U32 R5, R16, 0x1f, RZ ;  /* 0x0000001f10057819 */ /* 0x000fc800000006ff */
[----:B------:R-:W1:Y:S02]  /*0a20*/  SYNCS.PHASECHK.TRANS64.TRYWAIT P0, [R2+URZ+0x31800], R5 ;  /* 0x03180005020075a7 */ /* 0x000e6400080011ff */
[----:B-1----:R-:W-:Y:S05]  /*0a30*/  @!P0 BRA `(.L_x_14) ;  /* 0x0000004400c88947 */ /* 0x002fea0003800000 */
.L_x_71:
[----:B------:R-:W-:Y:S05]  /*0a40*/  BRA.U UP0, `(.L_x_15) ;  /* 0x0000000100bc7547 */ /* 0x000fea000b800000 */
[C-C-:B------:R-:W-:Y:S02]  /*0a50*/  IMAD R26, R15.reuse, 0x200, R0.reuse ;  /* 0x000002000f1a7824 */ /* 0x140fe400078e0200 */
[----:B------:R-:W-:Y:S02]  /*0a60*/  IMAD R3, R15, 0x400, R0 ;  /* 0x000004000f037824 */ /* 0x000fe400078e0200 */
[--C-:B------:R-:W-:Y:S01]  /*0a70*/  IMAD R9, R24, 0x4, R26.reuse ;  /* 0x0000000418097824 */ /* 0x100fe200078e021a */
[-C--:B------:R-:W-:Y:S01]  /*0a80*/  LEA R8, R23, R26.reuse, 0x2 ;  /* 0x0000001a17087211 */ /* 0x080fe200078e10ff */
[--C-:B------:R-:W-:Y:S01]  /*0a90*/  IMAD R29, R22, 0x4, R26.reuse ;  /* 0x00000004161d7824 */ /* 0x100fe200078e021a */
[-C--:B------:R-:W-:Y:S01]  /*0aa0*/  LEA R27, R21, R26.reuse, 0x2 ;  /* 0x0000001a151b7211 */ /* 0x080fe200078e10ff */
[--C-:B-1----:R-:W-:Y:S01]  /*0ab0*/  IMAD R5, R19, 0x4, R26.reuse ;  /* 0x0000000413057824 */ /* 0x102fe200078e021a */
[-C--:B------:R-:W-:Y:S01]  /*0ac0*/  LEA R6, R20, R26.reuse, 0x2 ;  /* 0x0000001a14067211 */ /* 0x080fe200078e10ff */
[----:B------:R-:W1:Y:S01]  /*0ad0*/  LDS R9, [R9+0x30000] ;  /* 0x0300000009097984 */ /* 0x000e620000000800 */
[----:B------:R-:W-:Y:S01]  /*0ae0*/  LEA R4, R18, R26, 0x2 ;  /* 0x0000001a12047211 */ /* 0x000fe200078e10ff */
[----:B------:R-:W-:Y:S01]  /*0af0*/  IMAD R26, R17, 0x4, R26 ;  /* 0x00000004111a7824 */ /* 0x000fe200078e021a */
[-C--:B------:R-:W-:Y:S01]  /*0b00*/  LEA R14, R24, R3.reuse, 0x2 ;  /* 0x00000003180e7211 */ /* 0x080fe200078e10ff */
[----:B------:R-:W2:Y:S01]  /*0b10*/  LDS R8, [R8+0x30000] ;  /* 0x0300000008087984 */ /* 0x000ea20000000800 */
[--C-:B------:R-:W-:Y:S01]  /*0b20*/  IMAD R11, R23, 0x4, R3.reuse ;  /* 0x00000004170b7824 */ /* 0x100fe200078e0203 */
[----:B------:R-:W-:Y:S01]  /*0b30*/  LEA R10, R22, R3, 0x2 ;  /* 0x00000003160a7211 */ /* 0x000fe200078e10ff */
[----:B------:R-:W-:Y:S01]  /*0b40*/  IMAD R7, R21, 0x4, R3 ;  /* 0x0000000415077824 */ /* 0x000fe200078e0203 */
[----:B------:R-:W3:Y:S04]  /*0b50*/  LDS R29, [R29+0x30000] ;  /* 0x030000001d1d7984 */ /* 0x000ee80000000800 */
[----:B------:R-:W4:Y:S01]  /*0b60*/  LDS R27, [R27+0x30000] ;  /* 0x030000001b1b7984 */ /* 0x000f220000000800 */
[----:B------:R-:W-:-:S03]  /*0b70*/  NOP ;  /* 0x0000000000007918 */ /* 0x000fc60000000000 */
[----:B-1----:R1:W-:Y:S04]  /*0b80*/  STS [R6+0x30000], R9 ;  /* 0x0300000906007388 */ /* 0x0023e80000000800 */
[----:B--2---:R2:W-:Y:S04]  /*0b90*/  STS [R5+0x30000], R8 ;  /* 0x0300000805007388 */ /* 0x0045e80000000800 */
[----:B---3--:R3:W-:Y:S04]  /*0ba0*/  STS [R4+0x30000], R29 ;  /* 0x0300001d04007388 */ /* 0x0087e80000000800 */
[----:B----4-:R-:W-:Y:S04]  /*0bb0*/  STS [R26+0x30000], R27 ;  /* 0x0300001b1a007388 */ /* 0x010fe80000000800 */
[----:B------:R-:W4:Y:S04]  /*0bc0*/  LDS R13, [R14+0x30800] ;  /* 0x030800000e0d7984 */ /* 0x000f280000000800 */
[----:B------:R-:W5:Y:S04]  /*0bd0*/  LDS R12, [R11+0x30800] ;  /* 0x030800000b0c7984 */ /* 0x000f680000000800 */
[----:B------:R-:W5:Y:S01]  /*0be0*/  LDS R9, [R10+0x30800] ;  /* 0x030800000a097984 */ /* 0x000f620000000800 */
[----:B-1----:R-:W-:-:S03]  /*0bf0*/  LEA R6, R20, R3, 0x2 ;  /* 0x0000000314067211 */ /* 0x002fc600078e10ff */
[----:B------:R-:W1:Y:S01]  /*0c00*/  LDS R8, [R7+0x30800] ;  /* 0x0308000007087984 */ /* 0x000e620000000800 */
[----:B--2---:R-:W-:Y:S01]  /*0c10*/  IMAD R5, R19, 0x4, R3 ;  /* 0x0000000413057824 */ /* 0x004fe200078e0203 */
[----:B------:R-:W-:Y:S01]  /*0c20*/  NOP ;  /* 0x0000000000007918 */ /* 0x000fe20000000000 */
[-C--:B---3--:R-:W-:Y:S02]  /*0c30*/  LEA R4, R18, R3.reuse, 0x2 ;  /* 0x0000000312047211 */ /* 0x088fe400078e10ff */
[----:B------:R-:W-:Y:S01]  /*0c40*/  LEA R3, R17, R3, 0x2 ;  /* 0x0000000311037211 */ /* 0x000fe200078e10ff */
[----:B----4-:R-:W-:Y:S04]  /*0c50*/  STS [R6+0x30800], R13 ;  /* 0x0308000d06007388 */ /* 0x010fe80000000800 */
[----:B-----5:R-:W-:Y:S04]  /*0c60*/  STS [R5+0x30800], R12 ;  /* 0x0308000c05007388 */ /* 0x020fe80000000800 */
[----:B------:R-:W-:Y:S04]  /*0c70*/  STS [R4+0x30800], R9 ;  /* 0x0308000904007388 */ /* 0x000fe80000000800 */
[----:B-1----:R-:W-:Y:S04]  /*0c80*/  STS [R3+0x30800], R8 ;  /* 0x0308000803007388 */ /* 0x002fe80000000800 */
[----:B------:R-:W1:Y:S04]  /*0c90*/  LDS R27, [R14+0x30a00] ;  /* 0x030a00000e1b7984 */ /* 0x000e680000000800 */
[----:B------:R-:W2:Y:S04]  /*0ca0*/  LDS R26, [R11+0x30a00] ;  /* 0x030a00000b1a7984 */ /* 0x000ea80000000800 */
[----:B------:R-:W3:Y:S04]  /*0cb0*/  LDS R29, [R10+0x30a00] ;  /* 0x030a00000a1d7984 */ /* 0x000ee80000000800 */
[----:B------:R-:W4:Y:S01]  /*0cc0*/  LDS R28, [R7+0x30a00] ;  /* 0x030a0000071c7984 */ /* 0x000f220000000800 */
[----:B------:R-:W-:-:S03]  /*0cd0*/  NOP ;  /* 0x0000000000007918 */ /* 0x000fc60000000000 */
[----:B-1----:R5:W-:Y:S04]  /*0ce0*/  STS [R6+0x30a00], R27 ;  /* 0x030a001b06007388 */ /* 0x002be80000000800 */
[----:B--2---:R5:W-:Y:S04]  /*0cf0*/  STS [R5+0x30a00], R26 ;  /* 0x030a001a05007388 */ /* 0x004be80000000800 */
[----:B---3--:R5:W-:Y:S04]  /*0d00*/  STS [R4+0x30a00], R29 ;  /* 0x030a001d04007388 */ /* 0x008be80000000800 */
[----:B----4-:R5:W-:Y:S01]  /*0d10*/  STS [R3+0x30a00], R28 ;  /* 0x030a001c03007388 */ /* 0x010be20000000800 */
[----:B------:R1:W-:Y:S06]  /*0d20*/  MEMBAR.ALL.CTA ;  /* 0x0000000000007992 */ /* 0x0003ec0000008000 */
[----:B-1----:R-:W2:Y:S02]  /*0d30*/  FENCE.VIEW.ASYNC.S ;  /* 0x00000000000073c6 */ /* 0x002ea40000000000 */
.L_x_15:
[----:B-1----:R-:W-:Y:S01]  /*0d40*/  VIADD R2, R2, 0x31840 ;  /* 0x0003184002027836 */ /* 0x002fe20000000000 */
[C---:B------:R-:W-:Y:S01]  /*0d50*/  ISETP.NE.AND P0, PT, R15.reuse, 0x3, PT ;  /* 0x000000030f00780c */ /* 0x040fe20003f05270 */
[----:B------:R-:W-:Y:S01]  /*0d60*/  VIADD R15, R15, 0x1 ;  /* 0x000000010f0f7836 */ /* 0x000fe20000000000 */
[----:B------:R-:W-:Y:S02]  /*0d70*/  UIADD3 UR4, UPT, UPT, UR4, 0x1, URZ ;  /* 0x0000000104047890 */ /* 0x000fe4000fffe0ff */
[----:B------:R-:W-:Y:S02]  /*0d80*/  PRMT R2, RZ, 0x654, R2 ;  /* 0x00000654ff027816 */ /* 0x000fe40000000002 */
[----:B------:R-:W-:Y:S01]  /*0d90*/  SEL R15, R15, RZ, P0 ;  /* 0x000000ff0f0f7207 */ /* 0x000fe20000000000 */
[----:B------:R-:W-:Y:S01]  /*0da0*/  UISETP.NE.AND UP0, UPT, UR4, 0x10, UPT ;  /* 0x000000100400788c */ /* 0x000fe2000bf05270 */
[----:B--2---:R1:W-:Y:S02]  /*0db0*/  SYNCS.ARRIVE.TRANS64.RED.A1T0 RZ, [R2+URZ], RZ ;  /* 0x000000ff02ff79a7 */ /* 0x0043e400081004ff */
[----:B------:R-:W-:-:S04]  /*0dc0*/  ISETP.NE.AND P0, PT, R15, RZ, PT ;  /* 0x000000ff0f00720c */ /* 0x000fc80003f05270 */
[----:B-----5:R-:W-:-:S04]  /*0dd0*/  SEL R3, RZ, 0x1, P0 ;  /* 0x00000001ff037807 */ /* 0x020fc80000000000 */
[----:B------:R-:W-:Y:S01]  /*0de0*/  LOP3.LUT R16, R16, R3, RZ, 0x3c, !PT ;  /* 0x0000000310107212 */ /* 0x000fe200078e3cff */
[----:B------:R-:W-:Y:S06]  /*0df0*/  BRA.U UP0, `(.L_x_16) ;  /* 0xfffffff900fc7547 */ /* 0x000fec000b83ffff */
[----:B------:R-:W-:-:S13]  /*0e00*/  ISETP.NE.AND P0, PT, R25, UR5, PT ;  /* 0x0000000519007c0c */ /* 0x000fda000bf05270 */
[----:B------:R-:W-:Y:S05]  /*0e10*/  @!P0 EXIT ;  /* 0x000000000000894d */ /* 0x000fea0003800000 */
[----:B------:R-:W-:Y:S01]  /*0e20*/  UIADD3 UR5, UPT, UPT, UR5, 0x1, URZ ;  /* 0x0000000105057890 */ /* 0x000fe2000fffe0ff */
[----:B------:R-:W-:Y:S05]  /*0e30*/  BRA `(.L_x_17) ;  /* 0xfffffff800dc7947 */ /* 0x000fea000383ffff */
.L_x_12:
[----:B-1----:R-:W-:-:S09]  /*0e40*/  UISETP.NE.AND UP0, UPT, UR5, URZ, UPT ;  /* 0x000000ff0500728c */ /* 0x002fd2000bf05270 */
[----:B------:R-:W-:Y:S05]  /*0e50*/  BRA.U UP0, `(.L_x_13) ;  /* 0x00000025004c7547 */ /* 0x000fea000b800000 */
[----:B------:R-:W1:Y:S01]  /*0e60*/  S2UR UR4, SR_CTAID.X ;  /* 0x00000000000479c3 */ /* 0x000e620000002500 */
[----:B------:R-:W-:Y:S02]  /*0e70*/  UMOV UR8, 0x400 ;  /* 0x0000040000087882 */ /* 0x000fe40000000000 */
[----:B------:R-:W-:-:S04]  /*0e80*/  ULEA UR8, UR5, UR8, 0x18 ;  /* 0x0000000805087291 */ /* 0x000fc8000f8ec0ff */
[----:B------:R-:W-:Y:S02]  /*0e90*/  UIADD3 UR5, UPT, UPT, UR8, 0x14000, URZ ;  /* 0x0001400008057890 */ /* 0x000fe4000fffe0ff */
[----:B------:R-:W-:Y:S02]  /*0ea0*/  UIADD3 UR6, UPT, UPT, UR8, 0x4000, URZ ;  /* 0x0000400008067890 */ /* 0x000fe4000fffe0ff */
[----:B------:R-:W-:Y:S02]  /*0eb0*/  USHF.R.U32.HI UR5, URZ, 0x4, UR5 ;  /* 0x00000004ff057899 */ /* 0x000fe40008011605 */
[----:B------:R-:W-:Y:S02]  /*0ec0*/  USHF.R.U32.HI UR6, URZ, 0x4, UR6 ;  /* 0x00000004ff067899 */ /* 0x000fe40008011606 */
[----:B------:R-:W-:Y:S01]  /*0ed0*/  ULOP3.LUT UR5, UR5, 0x3fc0, URZ, 0xc0, !UPT ;  /* 0x00003fc005057892 */ /* 0x000fe2000f8ec0ff */
[----:B-1----:R-:W-:-:S13]  /*0ee0*/  ISETP.LE.U32.AND P0, PT, R22, UR4, PT ;  /* 0x0000000416007c0c */ /* 0x002fda000bf03070 */
[----:B------:R-:W-:Y:S05]  /*0ef0*/  @P0 EXIT ;  /* 0x000000000000094d */ /* 0x000fea0003800000 */
[----:B------:R-:W-:Y:S01]  /*0f00*/  ULOP3.LUT UR4, URZ, UR4, URZ, 0x33, !UPT ;  /* 0x00000004ff047292 */ /* 0x000fe2000f8e33ff */
[----:B------:R-:W-:Y:S01]  /*0f10*/  IMAD.U32 R8, RZ, RZ, UR5 ;  /* 0x00000005ff087e24 */ /* 0x000fe2000f8e00ff */
[----:B------:R-:W-:Y:S01]  /*0f20*/  ULOP3.LUT UR6, UR6, 0x3fc0, URZ, 0xc0, !UPT ;  /* 0x00003fc006067892 */ /* 0x000fe2000f8ec0ff */
[C---:B------:R-:W-:Y:S01]  /*0f30*/  ISETP.GE.U32.AND P0, PT, R21.reuse, 0x4, PT ;  /* 0x000000041500780c */ /* 0x040fe20003f06070 */
[----:B------:R-:W-:Y:S01]  /*0f40*/  IMAD.MOV.U32 R4, RZ, RZ, RZ ;  /* 0x000000ffff047224 */ /* 0x000fe200078e00ff */
[----:B------:R-:W-:Y:S01]  /*0f50*/  UMOV UR18, URZ ;  /* 0x000000ff00127c82 */ /* 0x000fe20008000000 */
[----:B------:R-:W-:Y:S01]  /*0f60*/  VIADD R3, R22, UR4 ;  /* 0x0000000416037c36 */ /* 0x000fe20008000000 */
[----:B------:R-:W-:Y:S01]  /*0f70*/  UMOV UR15, URZ ;  /* 0x000000ff000f7c82 */ /* 0x000fe20008000000 */
[C---:B------:R-:W-:Y:S01]  /*0f80*/  IMAD R8, R21.reuse, 0x700, R8 ;  /* 0x0000070015087824 */ /* 0x040fe200078e0208 */
[----:B------:R-:W-:Y:S01]  /*0f90*/  LEA R9, R21, UR6, 0xa ;  /* 0x0000000615097c11 */ /* 0x000fe2000f8e50ff */
[----:B------:R-:W-:Y:S01]  /*0fa0*/  IMAD.HI.U32 R3, R3, 0x76b981db, RZ ;  /* 0x76b981db03037827 */ /* 0x000fe200078e00ff */
[----:B------:R-:W-:Y:S01]  /*0fb0*/  UMOV UR6, 0x1c0 ;  /* 0x000001c000067882 */ /* 0x000fe20000000000 */
[----:B------:R-:W-:Y:S01]  /*0fc0*/  UMOV UR7, 0x1c4 ;  /* 0x000001c400077882 */ /* 0x000fe20000000000 */
[----:B------:R-:W-:Y:S01]  /*0fd0*/  SEL R9, R9, RZ, !P0 ;  /* 0x000000ff09097207 */ /* 0x000fe20004000000 */
[----:B------:R-:W-:Y:S01]  /*0fe0*/  UMOV UR4, 0x1c0 ;  /* 0x000001c000047882 */ /* 0x000fe20000000000 */
[----:B------:R-:W-:Y:S01]  /*0ff0*/  SEL R8, R8, RZ, !P0 ;  /* 0x000000ff08087207 */ /* 0x000fe20004000000 */
[----:B------:R-:W-:Y:S01]  /*1000*/  UMOV UR5, 0x1c4 ;  /* 0x000001c400057882 */ /* 0x000fe20000000000 */
[----:B------:R-:W-:-:S07]  /*1010*/  SHF.R.U32.HI R3, RZ, 0x6, R3 ;  /* 0x00000006ff037819 */ /* 0x000fce0000011603 */
.L_x_24:
[----:B------:R-:W-:Y:S01]  /*1020*/  USHF.R.U32.HI UR10, URZ, 0x1, UR18 ;  /* 0x00000001ff0a7899 */ /* 0x000fe20008011612 */
[----:B------:R-:W-:Y:S01]  /*1030*/  HFMA2 R7, -RZ, RZ, 0, 5.9604644775390625e-08 ;  /* 0x00000001ff077431 */ /* 0x000fe200000001ff */
[----:B------:R-:W-:Y:S02]  /*1040*/  USHF.L.U32 UR9, UR18, 0x3, URZ ;  /* 0x0000000312097899 */ /* 0x000fe400080006ff */
[----:B------:R-:W-:Y:S02]  /*1050*/  ULOP3.LUT UR10, UR10, 0x1, URZ, 0xc, !UPT ;  /* 0x000000010a0a7892 */ /* 0x000fe4000f8e0cff */
[----:B------:R-:W-:Y:S02]  /*1060*/  ULOP3.LUT UR9, UR9, 0x8, URZ, 0xc0, !UPT ;  /* 0x0000000809097892 */ /* 0x000fe4000f8ec0ff */
[----:B------:R-:W-:Y:S02]  /*1070*/  USHF.L.U32 UR10, UR10, 0x1f, URZ ;  /* 0x0000001f0a0a7899 */ /* 0x000fe400080006ff */
[----:B------:R-:W-:-:S02]  /*1080*/  ULOP3.LUT UR12, UR18, 0x1, URZ, 0xc0, !UPT ;  /* 0x00000001120c7892 */ /* 0x000fc4000f8ec0ff */
[----:B------:R-:W-:Y:S01]  /*1090*/  MOV R0, UR9 ;  /* 0x0000000900007c02 */ /* 0x000fe20008000f00 */
[----:B------:R-:W-:Y:S01]  /*10a0*/  UIADD3 UR9, UPT, UPT, UR8, UR9, URZ ;  /* 0x0000000908097290 */ /* 0x000fe2000fffe0ff */
[----:B------:R-:W-:Y:S01]  /*10b0*/  MOV R5, UR10 ;  /* 0x0000000a00057c02 */ /* 0x000fe20008000f00 */
[----:B------:R-:W-:Y:S02]  /*10c0*/  UIMAD UR12, UR12, 0xe0, URZ ;  /* 0x000000e00c0c78a4 */ /* 0x000fe4000f8e02ff */
[----:B------:R-:W-:Y:S01]  /*10d0*/  UIADD3 UR11, UPT, UPT, UR9, 0x31860, URZ ;  /* 0x00031860090b7890 */ /* 0x000fe2000fffe0ff */
[----:B------:R-:W1:Y:S02]  /*10e0*/  SYNCS.PHASECHK.TRANS64.TRYWAIT P0, [R0+UR8+0x31870], R5 ;  /* 0x03187005000075a7 */ /* 0x000e640008001108 */
[----:B-1----:R-:W-:Y:S09]  /*10f0*/  @!P0 BRA `(.L_x_18) ;  /* 0x0000004000308947 */ /* 0x002ff20003800000 */
.L_x_73:
[----:B------:R-:W-:Y:S01]  /*1100*/  NOP ;  /* 0x0000000000007918 */ /* 0x000fe20000000000 */
[----:B------:R-:W-:Y:S01]  /*1110*/  UMOV UR17, 0xe ;  /* 0x0000000e00117882 */ /* 0x000fe20000000000 */
[----:B------:R-:W-:-:S05]  /*1120*/  UMOV UR16, 0xfffffff0 ;  /* 0xfffffff000107882 */ /* 0x000fca0000000000 */
.L_x_23:
[----:B------:R-:W-:Y:S01]  /*1130*/  ULEA UR13, UR15, UR8, 0x3 ;  /* 0x000000080f0d7291 */ /* 0x000fe2000f8e18ff */
[----:B-1----:R-:W-:Y:S01]  /*1140*/  SHF.L.U32 R11, R4, 0x1f, RZ ;  /* 0x0000001f040b7819 */ /* 0x002fe200000006ff */
[----:B------:R-:W-:Y:S01]  /*1150*/  UIADD3 UR14, UPT, UPT, UR16, 0x10, URZ ;  /* 0x00000010100e7890 */ /* 0x000fe2000fffe0ff */
[----:B------:R-:W-:Y:S03]  /*1160*/  MOV R0, UR15 ;  /* 0x0000000f00007c02 */ /* 0x000fe60008000f00 */
[----:B------:R-:W-:Y:S03]  /*1170*/  ULOP3.LUT UP0, UR14, UR14, 0x2, URZ, 0xc0, !UPT ;  /* 0x000000020e0e7892 */ /* 0x000fe6000f80c0ff */
[----:B------:R-:W1:Y:S02]  /*1180*/  SYNCS.PHASECHK.TRANS64.TRYWAIT P0, [UR13+0x31840], R11 ;  /* 0x0318400bff0075a7 */ /* 0x000e64000800110d */
[----:B-12---:R-:W-:Y:S07]  /*1190*/  @!P0 BRA `(.L_x_19) ;  /* 0x0000004000288947 */ /* 0x006fee0003800000 */
.L_x_75:
[----:B------:R-:W-:Y:S01]  /*11a0*/  NOP ;  /* 0x0000000000007918 */ /* 0x000fe20000000000 */
[----:B------:R-:W-:Y:S05]  /*11b0*/  BRA.U UP0, `(.L_x_20) ;  /* 0x0000000100487547 */ /* 0x000fea000b800000 */
[----:B------:R-:W-:Y:S02]  /*11c0*/  ULEA UR19, UR15, UR8, 0x9 ;  /* 0x000000080f137291 */ /* 0x000fe4000f8e48ff */
[----:B------:R-:W-:Y:S02]  /*11d0*/  ULEA UR9, UR15, UR8, 0xa ;  /* 0x000000080f097291 */ /* 0x000fe4000f8e50ff */
[----:B------:R-:W-:Y:S02]  /*11e0*/  UIADD3 UR19, UPT, UPT, UR19, 0x30000, URZ ;  /* 0x0003000013137890 */ /* 0x000fe4000fffe0ff */
[----:B------:R-:W-:Y:S02]  /*11f0*/  UIADD3 UR10, UPT, UPT, UR9, 0x30800, URZ ;  /* 0x00030800090a7890 */ /* 0x000fe4000fffe0ff */
[----:B------:R-:W-:Y:S02]  /*1200*/  UIADD3 UR9, UPT, UPT, UR9, 0x30a00, URZ ;  /* 0x00030a0009097890 */ /* 0x000fe4000fffe0ff */
[----:B------:R-:W-:Y:S02]  /*1210*/  USHF.R.U32.HI UR19, URZ, 0x4, UR19 ;  /* 0x00000004ff137899 */ /* 0x000fe40008011613 */
[----:B------:R-:W-:Y:S02]  /*1220*/  USHF.R.U32.HI UR10, URZ, 0x4, UR10 ;  /* 0x00000004ff0a7899 */ /* 0x000fe4000801160a */
[----:B------:R-:W-:Y:S02]  /*1230*/  USHF.R.U32.HI UR9, URZ, 0x4, UR9 ;  /* 0x00000004ff097899 */ /* 0x000fe40008011609 */
[----:B------:R-:W-:Y:S02]  /*1240*/  ULOP3.LUT UR20, UR19, 0x3fe0, URZ, 0xc0, !UPT ;  /* 0x00003fe013147892 */ /* 0x000fe4000f8ec0ff */
[----:B------:R-:W-:Y:S02]  /*1250*/  ULOP3.LUT UR22, UR10, 0x3fc0, URZ, 0xc0, !UPT ;  /* 0x00003fc00a167892 */ /* 0x000fe4000f8ec0ff */
[----:B------:R-:W-:Y:S01]  /*1260*/  ULOP3.LUT UR24, UR9, 0x3fe0, URZ, 0xc0, !UPT ;  /* 0x00003fe009187892 */ /* 0x000fe2000f8ec0ff */
[----:B------:R-:W-:Y:S01]  /*1270*/  UMOV UR21, 0x4008 ;  /* 0x0000400800157882 */ /* 0x000fe20000000000 */
[----:B------:R-:W-:Y:S01]  /*1280*/  UMOV UR23, 0x4008 ;  /* 0x0000400800177882 */ /* 0x000fe20000000000 */
[----:B------:R-:W-:Y:S02]  /*1290*/  UMOV UR25, 0x4008 ;  /* 0x0000400800197882 */ /* 0x000fe40000000000 */
[----:B------:R2:W-:Y:S02]  /*12a0*/  UTCCP.T.S.4x32dp128bit tmem[0x1c0], gdesc[UR20] ;  /* 0x0001c014ff0079e7 */ /* 0x0005e40009100000 */
[----:B------:R2:W-:Y:S02]  /*12b0*/  UTCCP.T.S.4x32dp128bit tmem[0x1c4], gdesc[UR22] ;  /* 0x0001c416ff0079e7 */ /* 0x0005e40009100000 */
[----:B------:R2:W-:Y:S01]  /*12c0*/  UTCCP.T.S.4x32dp128bit tmem[0x1c8], gdesc[UR24] ;  /* 0x0001c818ff0079e7 */ /* 0x0005e20009100000 */
[----:B------:R-:W-:Y:S02]  /*12d0*/  NOP ;  /* 0x0000000000007918 */ /* 0x000fe40000000000 */
.L_x_20:
[----:B------:R-:W-:Y:S01]  /*12e0*/  UISETP.NE.AND UP0, UPT, UR15, 0x3, UPT ;  /* 0x000000030f00788c */ /* 0x000fe2000bf05270 */
[----:B------:R-:W-:Y:S01]  /*12f0*/  SHFL.IDX PT, R5, R8, R0, 0x1f ;  /* 0x00001f0008057589 */ /* 0x000fe200000e0000 */
[----:B------:R-:W-:Y:S01]  /*1300*/  UIADD3 UR10, UPT, UPT, UR15, 0x1, URZ ;  /* 0x000000010f0a7890 */ /* 0x000fe2000fffe0ff */
[----:B------:R-:W-:Y:S03]  /*1310*/  NOP ;  /* 0x0000000000007918 */ /* 0x000fe60000000000 */
[----:B------:R-:W-:Y:S03]  /*1320*/  USEL UR10, UR10, URZ, UP0 ;  /* 0x000000ff0a0a7287 */ /* 0x000fe60008000000 */
[----:B-1----:R-:W1:Y:S01]  /*1330*/  SHFL.IDX PT, R2, R9, R0, 0x1f ;  /* 0x00001f0009027589 */ /* 0x002e6200000e0000 */
[----:B------:R-:W-:Y:S02]  /*1340*/  USHF.L.U32 UR15, UR14, 0x4, URZ ;  /* 0x000000040e0f7899 */ /* 0x000fe400080006ff */
[----:B------:R-:W-:Y:S02]  /*1350*/  ULEA UR9, UR10, UR8, 0x3 ;  /* 0x000000080a097291 */ /* 0x000fe4000f8e18ff */
[----:B------:R-:W-:Y:S01]  /*1360*/  ULEA UR14, UR14, 0x8b8, 0xd ;  /* 0x000008b80e0e7891 */ /* 0x000fe2000f8e68ff */
[----:B------:R-:W-:Y:S01]  /*1370*/  ISETP.NE.AND P0, PT, RZ, UR10, PT ;  /* 0x0000000aff007c0c */ /* 0x000fe2000bf05270 */
[----:B------:R-:W-:Y:S01]  /*1380*/  UISETP.NE.AND UP0, UPT, UR16, -0x10, UPT ;  /* 0xfffffff01000788c */ /* 0x000fe2000bf05270 */
[----:B------:R-:W-:Y:S01]  /*1390*/  IMAD.U32 R10, RZ, RZ, UR10 ;  /* 0x0000000aff0a7e24 */ /* 0x000fe2000f8e00ff */
[----:B------:R-:W-:Y:S02]  /*13a0*/  UPRMT UR15, UR15, 0x5410, UR14 ;  /* 0x000054100f0f7896 */ /* 0x000fe4000800000e */
[----:B------:R-:W-:Y:S01]  /*13b0*/  UIADD3 UR13, UPT, UPT, UR13, 0x31820, URZ ;  /* 0x000318200d0d7890 */ /* 0x000fe2000fffe0ff */
[----:B------:R-:W-:Y:S01]  /*13c0*/  UMOV UR14, URZ ;  /* 0x000000ff000e7c82 */ /* 0x000fe20008000000 */
[----:B--2---:R-:W-:Y:S01]  /*13d0*/  UMOV UR23, 0x40004040 ;  /* 0x4000404000177882 */ /* 0x004fe20000000000 */
[----:B------:R-:W-:Y:S01]  /*13e0*/  UMOV UR21, 0x40004040 ;  /* 0x4000404000157882 */ /* 0x000fe20000000000 */
[----:B------:R-:W-:Y:S01]  /*13f0*/  UMOV UR27, 0x40004040 ;  /* 0x40004040001b7882 */ /* 0x000fe20000000000 */
[----:B------:R-:W-:Y:S01]  /*1400*/  UMOV UR25, 0x40004040 ;  /* 0x4000404000197882 */ /* 0x000fe20000000000 */
[----:B------:R-:W-:Y:S01]  /*1410*/  UMOV UR31, 0x40004040 ;  /* 0x40004040001f7882 */ /* 0x000fe20000000000 */
[----:B------:R-:W-:Y:S01]  /*1420*/  UMOV UR29, 0x40004040 ;  /* 0x40004040001d7882 */ /* 0x000fe20000000000 */
[----:B------:R-:W-:Y:S01]  /*1430*/  UMOV UR35, 0x40004040 ;  /* 0x4000404000237882 */ /* 0x000fe20000000000 */
[----:B------:R-:W-:Y:S01]  /*1440*/  UMOV UR33, 0x40004040 ;  /* 0x4000404000217882 */ /* 0x000fe20000000000 */
[----:B-1----:R-:W-:Y:S02]  /*1450*/  R2UR UR22, R2 ;  /* 0x00000000021672ca */ /* 0x002fe400000e0000 */
[----:B------:R-:W-:Y:S02]  /*1460*/  R2UR UR20, R5 ;  /* 0x00000000051472ca */ /* 0x000fe400000e0000 */
[----:B------:R-:W-:Y:S04]  /*1470*/  SEL R5, RZ, 0x1, P0 ;  /* 0x00000001ff057807 */ /* 0x000fe80000000000 */
[----:B------:R-:W-:Y:S05]  /*1480*/  LOP3.LUT R4, R4, R5, RZ, 0x3c, !PT ;  /* 0x0000000504047212 */ /* 0x000fea00078e3cff */
[----:B------:R-:W-:Y:S01]  /*1490*/  UIADD3 UR26, UPT, UPT, UR22, 0x2, URZ ;  /* 0x00000002161a7890 */ /* 0x000fe2000fffe0ff */
[----:B------:R-:W-:Y:S01]  /*14a0*/  IMAD.U32 R13, R4, -0x80000000, RZ ;  /* 0x80000000040d7824 */ /* 0x000fe200078e00ff */
[----:B------:R-:W-:Y:S01]  /*14b0*/  UIADD3 UR24, UPT, UPT, UR20, 0x2, URZ ;  /* 0x0000000214187890 */ /* 0x000fe2000fffe0ff */
[----:B------:R1:W-:Y:S01]  /*14c0*/  UTCQMMA gdesc[UR22], gdesc[UR20], tmem[UR12], tmem[UR14], idesc[UR15], tmem[UR6], UP0 ;  /* 0x00060e1416007dea */ /* 0x0003e2000800030c */
[----:B------:R-:W-:Y:S02]  /*14d0*/  UIADD3 UR30, UPT, UPT, UR22, 0x4, URZ ;  /* 0x00000004161e7890 */ /* 0x000fe4000fffe0ff */
[----:B------:R-:W-:Y:S02]  /*14e0*/  UIADD3 UR28, UPT, UPT, UR20, 0x4, URZ ;  /* 0x00000004141c7890 */ /* 0x000fe4000fffe0ff */
[----:B------:R-:W-:Y:S02]  /*14f0*/  UIADD3 UR34, UPT, UPT, UR22, 0x6, URZ ;  /* 0x0000000616227890 */ /* 0x000fe4000fffe0ff */
[----:B------:R-:W-:Y:S01]  /*1500*/  UIADD3 UR32, UPT, UPT, UR20, 0x6, URZ ;  /* 0x0000000614207890 */ /* 0x000fe2000fffe0ff */
[----:B------:R1:W-:Y:S04]  /*1510*/  UTCQMMA gdesc[UR26], gdesc[UR24], tmem[UR12], tmem[UR14], idesc[UR15], tmem[UR6], UPT ;  /* 0x00060e181a007dea */ /* 0x0003e8000b80030c */
[----:B------:R1:W-:Y:S04]  /*1520*/  UTCQMMA gdesc[UR30], gdesc[UR28], tmem[UR12], tmem[UR14], idesc[UR15], tmem[UR6], UPT ;  /* 0x00060e1c1e007dea */ /* 0x0003e8000b80030c */
[----:B------:R1:W-:Y:S01]  /*1530*/  UTCQMMA gdesc[UR34], gdesc[UR32], tmem[UR12], tmem[UR14], idesc[UR15], tmem[UR6], UPT ;  /* 0x00060e2022007dea */ /* 0x0003e2000b80030c */
[----:B------:R1:W-:Y:S01]  /*1540*/  UTCBAR [UR13], URZ ;  /* 0x000000ff0d0073e9 */ /* 0x0003e200080000ff */
[----:B------:R-:W2:Y:S02]  /*1550*/  SYNCS.PHASECHK.TRANS64.TRYWAIT P0, [UR9+0x31840], R13 ;  /* 0x0318400dff0075a7 */ /* 0x000ea40008001109 */
[----:B-12---:R-:W-:Y:S05]  /*1560*/  @!P0 BRA `(.L_x_21) ;  /* 0x0000003c00508947 */ /* 0x006fea0003800000 */
.L_x_77:
[----:B------:R-:W-:Y:S01]  /*1570*/  ELECT P0, URZ, PT ;  /* 0x0000000000ff782f */ /* 0x000fe20003800000 */
[----:B------:R-:W-:Y:S01]  /*1580*/  SHFL.IDX PT, R2, R9, R10, 0x1f ;  /* 0x00001f0a09027589 */ /* 0x000fe200000e0000 */
[----:B------:R-:W-:Y:S02]  /*1590*/  UIADD3 UR9, UPT, UPT, UR9, 0x31820, URZ ;  /* 0x0003182009097890 */ /* 0x000fe4000fffe0ff */
[----:B------:R-:W-:Y:S05]  /*15a0*/  UISETP.NE.AND UP0, UPT, UR16, -0x2, UPT ;  /* 0xfffffffe1000788c */ /* 0x000fea000bf05270 */
[----:B-1----:R-:W1:Y:S01]  /*15b0*/  SHFL.IDX PT, R0, R8, R10, 0x1f ;  /* 0x00001f0a08007589 */ /* 0x002e6200000e0000 */
[----:B------:R-:W-:Y:S01]  /*15c0*/  NOP ;  /* 0x0000000000007918 */ /* 0x000fe20000000000 */
[----:B------:R-:W-:Y:S02]  /*15d0*/  NOP ;  /* 0x0000000000007918 */ /* 0x000fe40000000000 */
[C---:B------:R-:W-:Y:S01]  /*15e0*/  @P0 IMAD.SHL.U32 R5, R7.reuse, 0x2000, RZ ;  /* 0x0000200007050824 */ /* 0x040fe200078e00ff */
[----:B------:R-:W-:Y:S01]  /*15f0*/  UMOV UR21, 0x40004040 ;  /* 0x4000404000157882 */ /* 0x000fe20000000000 */
[----:B------:R-:W-:Y:S01]  /*1600*/  @P0 IMAD.SHL.U32 R6, R7, 0x10, RZ ;  /* 0x0000001007060824 */ /* 0x000fe200078e00ff */
[----:B------:R-:W-:Y:S01]  /*1610*/  UMOV UR15, 0x40004040 ;  /* 0x40004040000f7882 */ /* 0x000fe20000000000 */
[----:B------:R-:W-:Y:S01]  /*1620*/  UMOV UR27, 0x40004040 ;  /* 0x40004040001b7882 */ /* 0x000fe20000000000 */
[----:B------:R-:W-:Y:S01]  /*1630*/  @P0 LOP3.LUT R5, R5, 0x6000, RZ, 0xc0, !PT ;  /* 0x0000600005050812 */ /* 0x000fe200078ec0ff */
[----:B------:R-:W-:Y:S01]  /*1640*/  UMOV UR25, 0x40004040 ;  /* 0x4000404000197882 */ /* 0x000fe20000000000 */
[----:B------:R-:W-:Y:S01]  /*1650*/  @P0 LOP3.LUT R6, R6, 0x30, RZ, 0xc0, !PT ;  /* 0x0000003006060812 */ /* 0x000fe200078ec0ff */
[----:B------:R-:W-:Y:S01]  /*1660*/  UMOV UR31, 0x40004040 ;  /* 0x40004040001f7882 */ /* 0x000fe20000000000 */
[----:B------:R-:W-:Y:S01]  /*1670*/  @P0 LOP3.LUT R5, R5, 0x8b8, RZ, 0xfc, !PT ;  /* 0x000008b805050812 */ /* 0x000fe200078efcff */
[----:B------:R-:W-:Y:S01]  /*1680*/  UMOV UR29, 0x40004040 ;  /* 0x40004040001d7882 */ /* 0x000fe20000000000 */
[----:B------:R-:W-:Y:S01]  /*1690*/  UMOV UR35, 0x40004040 ;  /* 0x4000404000237882 */ /* 0x000fe20000000000 */
[----:B------:R-:W-:Y:S01]  /*16a0*/  UMOV UR33, 0x40004040 ;  /* 0x4000404000217882 */ /* 0x000fe20000000000 */
[----:B------:R-:W-:Y:S02]  /*16b0*/  @P0 PRMT R5, R6, 0x5410, R5 ;  /* 0x0000541006050816 */ /* 0x000fe40000000005 */
[----:B-1----:R-:W-:Y:S01]  /*16c0*/  R2UR UR14, R0 ;  /* 0x00000000000e72ca */ /* 0x002fe200000e0000 */
[----:B------:R-:W-:Y:S01]  /*16d0*/  @P0 IMAD.MOV.U32 R10, RZ, RZ, RZ ;  /* 0x000000ffff0a0224 */ /* 0x000fe200078e00ff */
[----:B------:R-:W-:Y:S02]  /*16e0*/  @P0 R2UR UR13, R5 ;  /* 0x00000000050d02ca */ /* 0x000fe400000e0000 */
[----:B------:R-:W-:Y:S02]  /*16f0*/  R2UR UR20, R2 ;  /* 0x00000000021472ca */ /* 0x000fe400000e0000 */
[----:B------:R-:W-:Y:S07]  /*1700*/  @P0 R2UR UR22, R10 ;  /* 0x000000000a1602ca */ /* 0x000fee00000e0000 */
[----:B------:R-:W-:Y:S02]  /*1710*/  UIADD3 UR24, UPT, UPT, UR14, 0x2, URZ ;  /* 0x000000020e187890 */ /* 0x000fe4000fffe0ff */
[----:B------:R-:W-:Y:S01]  /*1720*/  UIADD3 UR28, UPT, UPT, UR14, 0x4, URZ ;  /* 0x000000040e1c7890 */ /* 0x000fe2000fffe0ff */
[----:B------:R-:W-:Y:S01]  /*1730*/  IMAD.U32 R11, RZ, RZ, UR13 ;  /* 0x0000000dff0b7e24 */ /* 0x000fe2000f8e00ff */
[----:B------:R-:W-:Y:S02]  /*1740*/  UIADD3 UR26, UPT, UPT, UR20, 0x2, URZ ;  /* 0x00000002141a7890 */ /* 0x000fe4000fffe0ff */
[----:B------:R-:W-:Y:S02]  /*1750*/  UIADD3 UR30, UPT, UPT, UR20, 0x4, URZ ;  /* 0x00000004141e7890 */ /* 0x000fe4000fffe0ff */
[----:B------:R-:W-:Y:S01]  /*1760*/  @P0 R2UR UR23, R11 ;  /* 0x000000000b1702ca */ /* 0x000fe200000e0000 */
[----:B------:R-:W-:Y:S02]  /*1770*/  UIADD3 UR34, UPT, UPT, UR20, 0x6, URZ ;  /* 0x0000000614227890 */ /* 0x000fe4000fffe0ff */
[----:B------:R-:W-:Y:S10]  /*1780*/  UIADD3 UR32, UPT, UPT, UR14, 0x6, URZ ;  /* 0x000000060e207890 */ /* 0x000ff4000fffe0ff */
[----:B------:R1:W-:Y:S01]  /*1790*/  UTCQMMA gdesc[UR20], gdesc[UR14], tmem[UR12], tmem[UR22], idesc[UR23], tmem[UR4], UPT ;  /* 0x0004160e14007dea */ /* 0x0003e2000b80030c */
[----:B------:R1:W-:Y:S01]  /*17a0*/  UTCQMMA gdesc[UR26], gdesc[UR24], tmem[UR12], tmem[UR22], idesc[UR23], tmem[UR4], UPT ;  /* 0x000416181a007dea */ /* 0x0003e2000b80030c */
[----:B------:R1:W-:Y:S01]  /*17b0*/  UTCQMMA gdesc[UR30], gdesc[UR28], tmem[UR12], tmem[UR22], idesc[UR23], tmem[UR4], UPT ;  /* 0x0004161c1e007dea */ /* 0x0003e2000b80030c */
[----:B------:R1:W-:Y:S01]  /*17c0*/  UTCQMMA gdesc[UR34], gdesc[UR32], tmem[UR12], tmem[UR22], idesc[UR23], tmem[UR4], UPT ;  /* 0x0004162022007dea */ /* 0x0003e2000b80030c */
[----:B------:R1:W-:Y:S01]  /*17d0*/  UTCBAR [UR9], URZ ;  /* 0x000000ff090073e9 */ /* 0x0003e200080000ff */
[----:B------:R-:W-:Y:S05]  /*17e0*/  BRA.U UP0, `(.L_x_22) ;  /* 0x0000000100087547 */ /* 0x000fea000b800000 */
[----:B------:R2:W-:Y:S01]  /*17f0*/  UTCBAR [UR11], URZ ;  /* 0x000000ff0b0073e9 */ /* 0x0005e200080000ff */
[----:B------:R-:W-:Y:S01]  /*1800*/  NOP ;  /* 0x0000000000007918 */ /* 0x000fe20000000000 */
.L_x_22:
[----:B------:R-:W-:Y:S01]  /*1810*/  UISETP.NE.AND UP0, UPT, UR10, 0x3, UPT ;  /* 0x000000030a00788c */ /* 0x000fe2000bf05270 */
[----:B------:R-:W-:Y:S01]  /*1820*/  VIADD R7, R7, 0x2 ;  /* 0x0000000207077836 */ /* 0x000fe20000000000 */
[----:B------:R-:W-:Y:S02]  /*1830*/  UIADD3 UR10, UPT, UPT, UR10, 0x1, URZ ;  /* 0x000000010a0a7890 */ /* 0x000fe4000fffe0ff */
[----:B------:R-:W-:Y:S02]  /*1840*/  UIADD3 UR17, UPT, UPT, UR17, -0x2, URZ ;  /* 0xfffffffe11117890 */ /* 0x000fe4000fffe0ff */
[----:B-1----:R-:W-:Y:S02]  /*1850*/  USEL UR15, UR10, URZ, UP0 ;  /* 0x000000ff0a0f7287 */ /* 0x002fe40008000000 */
[----:B------:R-:W-:Y:S02]  /*1860*/  UISETP.NE.AND UP0, UPT, UR17, -0x2, UPT ;  /* 0xfffffffe1100788c */ /* 0x000fe4000bf05270 */
[----:B------:R-:W-:Y:S02]  /*1870*/  UIADD3 UR16, UPT, UPT, UR16, 0x2, URZ ;  /* 0x0000000210107890 */ /* 0x000fe4000fffe0ff */
[----:B------:R-:W-:Y:S04]  /*1880*/  ISETP.NE.AND P0, PT, RZ, UR15, PT ;  /* 0x0000000fff007c0c */ /* 0x000fe8000bf05270 */
[----:B------:R-:W-:Y:S04]  /*1890*/  SEL R5, RZ, 0x1, P0 ;  /* 0x00000001ff057807 */ /* 0x000fe80000000000 */
[----:B------:R-:W-:Y:S01]  /*18a0*/  LOP3.LUT R4, R4, R5, RZ, 0x3c, !PT ;  /* 0x0000000504047212 */ /* 0x000fe200078e3cff */
[----:B------:R-:W-:Y:S06]  /*18b0*/  BRA.U UP0, `(.L_x_23) ;  /* 0xfffffff9001c7547 */ /* 0x000fec000b83ffff */
[----:B------:R-:W-:-:S13]  /*18c0*/  ISETP.NE.AND P0, PT, R3, UR18, PT ;  /* 0x0000001203007c0c */ /* 0x000fda000bf05270 */
[----:B--2---:R-:W-:Y:S05]  /*18d0*/  @!P0 EXIT ;  /* 0x000000000000894d */ /* 0x004fea0003800000 */
[----:B------:R-:W-:Y:S01]  /*18e0*/  UIADD3 UR18, UPT, UPT, UR18, 0x1, URZ ;  /* 0x0000000112127890 */ /* 0x000fe2000fffe0ff */
[----:B------:R-:W-:Y:S11]  /*18f0*/  BRA `(.L_x_24) ;  /* 0xfffffff400c87947 */ /* 0x000ff6000383ffff */
.L_x_11:
[----:B------:R-:W-:-:S13]  /*1900*/  ELECT P0, URZ, PT ;  /* 0x0000000000ff782f */ /* 0x000fda0003800000 */
[----:B------:R-:W-:Y:S05]  /*1910*/  @!P0 BRA `(.L_x_13) ;  /* 0x00000018009c8947 */ /* 0x000fea0003800000 */
[----:B------:R-:W1:Y:S02]  /*1920*/  S2UR UR4, SR_CTAID.X ;  /* 0x00000000000479c3 */ /* 0x000e640000002500 */
[----:B-1----:R-:W-:-:S13]  /*1930*/  ISETP.LE.U32.AND P0, PT, R22, UR4, PT ;  /* 0x0000000416007c0c */ /* 0x002fda000bf03070 */
[----:B------:R-:W-:Y:S05]  /*1940*/  @P0 EXIT ;  /* 0x000000000000094d */ /* 0x000fea0003800000 */
[----:B------:R-:W1:Y:S01]  /*1950*/  S2R R0, SR_CgaCtaId ;  /* 0x0000000000007919 */ /* 0x000e620000008800 */
[----:B------:R-:W-:Y:S01]  /*1960*/  IMAD.U32 R5, RZ, RZ, UR4 ;  /* 0x00000004ff057e24 */ /* 0x000fe2000f8e00ff */
[----:B------:R-:W2:Y:S04]  /*1970*/  LDC.64 R8, c[0x0][0x348] ;  /* 0x0000d200ff087b82 */ /* 0x000ea80000000a00 */
[----:B------:R-:W-:Y:S02]  /*1980*/  LOP3.LUT R3, RZ, R5, RZ, 0x33, !PT ;  /* 0x00000005ff037212 */ /* 0x000fe400078e33ff */
[----:B------:R-:W-:-:S03]  /*1990*/  PRMT R4, R5, 0x7610, R4 ;  /* 0x0000761005047816 */ /* 0x000fc60000000004 */
[----:B------:R-:W-:Y:S01]  /*19a0*/  IMAD.IADD R2, R22, 0x1, R3 ;  /* 0x0000000116027824 */ /* 0x000fe200078e0203 */
[----:B------:R-:W-:-:S03]  /*19b0*/  MOV R3, 0x400 ;  /* 0x0000040000037802 */ /* 0x000fc60000000f00 */
[----:B------:R-:W-:-:S05]  /*19c0*/  IMAD.HI.U32 R2, R2, 0x76b981db, RZ ;  /* 0x76b981db02027827 */ /* 0x000fca00078e00ff */
[----:B------:R-:W-:-:S05]  /*19d0*/  SHF.R.U32.HI R2, RZ, 0x6, R2 ;  /* 0x00000006ff027819 */ /* 0x000fca0000011602 */
[----:B------:R-:W-:Y:S01]  /*19e0*/  IMAD.MOV R2, RZ, RZ, -R2 ;  /* 0x000000ffff027224 */ /* 0x000fe200078e0a02 */
[----:B-1----:R-:W-:-:S07]  /*19f0*/  LEA R0, R0, R3, 0x18 ;  /* 0x0000000300007211 */ /* 0x002fce00078ec0ff */
.L_x_41:
[----:B------:R-:W-:Y:S01]  /*1a00*/  SHF.R.U32.HI R14, RZ, 0x5, R5 ;  /* 0x00000005ff0e7819 */ /* 0x000fe20000011605 */
[----:B------:R-:W-:Y:S05]  /*1a10*/  YIELD ;  /* 0x0000000000007946 */ /* 0x000fea0003800000 */
[----:B------:R-:W-:Y:S02]  /*1a20*/  LOP3.LUT R14, R14, 0x7fffff0, RZ, 0xc0, !PT ;  /* 0x07fffff00e0e7812 */ /* 0x000fe400078ec0ff */
[----:B------:R-:W-:Y:S02]  /*1a30*/  LOP3.LUT R38, R4, 0x1ff, RZ, 0xc0, !PT ;  /* 0x000001ff04267812 */ /* 0x000fe400078ec0ff */
[----:B------:R-:W-:-:S02]  /*1a40*/  VIADDMNMX.U32 R35, R31, -R14, 0x10, PT ;  /* 0x000000101f237446 */ /* 0x000fc4000380080e */
[----:B-1234-:R-:W-:Y:S02]  /*1a50*/  MOV R6, 0x1a70 ;  /* 0x00001a7000067802 */ /* 0x01efe40000000f00 */
[----:B--2---:R-:W-:Y:S05]  /*1a60*/  CALL.REL.NOINC `($__internal_3_$__cuda_sm20_div_u16) ;  /* 0x0000003c00e87944 */ /* 0x004fea0003c00000 */
[----:B------:R-:W-:Y:S01]  /*1a70*/  IMAD.MOV.U32 R3, RZ, RZ, -0x80000000 ;  /* 0x80000000ff037424 */ /* 0x000fe200078e00ff */
[----:B------:R-:W-:Y:S01]  /*1a80*/  PRMT R35, R35, 0x9910, RZ ;  /* 0x0000991023237816 */ /* 0x000fe200000000ff */
[----:B------:R-:W-:Y:S01]  /*1a90*/  VIADD R25, R0, 0x31800 ;  /* 0x0003180000197836 */ /* 0x000fe20000000000 */
[C---:B------:R-:W-:Y:S01]  /*1aa0*/  PRMT R6, R36.reuse, 0x9910, RZ ;  /* 0x0000991024067816 */ /* 0x040fe200000000ff */
[----:B------:R-:W1:Y:S01]  /*1ab0*/  SYNCS.PHASECHK.TRANS64.TRYWAIT P4, [R0+URZ+0x31820], R3 ;  /* 0x03182003000075a7 */ /* 0x000e6200080811ff */
[----:B------:R-:W-:Y:S01]  /*1ac0*/  LOP3.LUT R10, R36, 0xffff, RZ, 0xc0, !PT ;  /* 0x0000ffff240a7812 */ /* 0x000fe200078ec0ff */
[----:B------:R-:W-:Y:S01]  /*1ad0*/  VIADD R24, R0, 0x30000 ;  /* 0x0003000000187836 */ /* 0x000fe20000000000 */
[C---:B------:R-:W-:Y:S01]  /*1ae0*/  IADD3 R36, P3, PT, R8.reuse, 0x40, RZ ;  /* 0x0000004008247810 */ /* 0x040fe20007f7e0ff */
[----:B------:R-:W-:Y:S01]  /*1af0*/  IMAD R6, R35, R6, RZ ;  /* 0x0000000623067224 */ /* 0x000fe200078e02ff */
[C---:B------:R-:W-:Y:S01]  /*1b00*/  IADD3 R32, P1, PT, R8.reuse, 0x140, RZ ;  /* 0x0000014008207810 */ /* 0x040fe20007f3e0ff */
[----:B------:R-:W-:Y:S01]  /*1b10*/  IMAD.MOV.U32 R23, RZ, RZ, 0xb580 ;  /* 0x0000b580ff177424 */ /* 0x000fe200078e00ff */
[C---:B------:R-:W-:Y:S01]  /*1b20*/  IADD3 R34, P2, PT, R8.reuse, 0xc0, RZ ;  /* 0x000000c008227810 */ /* 0x040fe20007f5e0ff */
[----:B------:R-:W-:Y:S01]  /*1b30*/  IMAD.MOV R6, RZ, RZ, -R6 ;  /* 0x000000ffff067224 */ /* 0x000fe200078e0a06 */
[----:B------:R-:W-:Y:S01]  /*1b40*/  IADD3 R28, P0, PT, R8, 0x1c0, RZ ;  /* 0x000001c0081c7810 */ /* 0x000fe20007f1e0ff */
[--C-:B------:R-:W-:Y:S01]  /*1b50*/  IMAD.X R37, RZ, RZ, R9.reuse, P3 ;  /* 0x000000ffff257224 */ /* 0x100fe200018e0609 */
[----:B------:R-:W-:Y:S01]  /*1b60*/  IADD3 R22, PT, PT, R0, 0x30800, RZ ;  /* 0x0003080000167810 */ /* 0x000fe20007ffe0ff */
[----:B------:R-:W-:Y:S01]  /*1b70*/  IMAD R10, R10, 0xe0, RZ ;  /* 0x000000e00a0a7824 */ /* 0x000fe200078e02ff */
[----:B------:R-:W-:Y:S01]  /*1b80*/  PRMT R7, R6, 0x7710, RZ ;  /* 0x0000771006077816 */ /* 0x000fe200000000ff */
[----:B------:R-:W-:Y:S01]  /*1b90*/  VIADD R6, R0, 0x14000 ;  /* 0x0001400000067836 */ /* 0x000fe20000000000 */
[----:B------:R-:W-:Y:S01]  /*1ba0*/  IADD3.X R35, PT, PT, RZ, R9, RZ, P2, !PT ;  /* 0x00000009ff237210 */ /* 0x000fe200017fe4ff */
[----:B------:R-:W-:Y:S01]  /*1bb0*/  IMAD.X R33, RZ, RZ, R9, P1 ;  /* 0x000000ffff217224 */ /* 0x000fe200008e0609 */
[----:B------:R-:W-:-:S02]  /*1bc0*/  IADD3 R7, PT, PT, R38, R7, RZ ;  /* 0x0000000726077210 */ /* 0x000fc40007ffe0ff */
[----:B------:R-:W-:Y:S02]  /*1bd0*/  IADD3.X R29, PT, PT, RZ, R9, RZ, P0, !PT ;  /* 0x00000009ff1d7210 */ /* 0x000fe400007fe4ff */
[----:B------:R-:W-:Y:S02]  /*1be0*/  LOP3.LUT R11, R7, 0xffff, RZ, 0xc0, !PT ;  /* 0x0000ffff070b7812 */ /* 0x000fe400078ec0ff */
[----:B------:R-:W-:-:S03]  /*1bf0*/  IADD3 R7, PT, PT, R0, 0x4000, RZ ;  /* 0x0000400000077810 */ /* 0x000fc60007ffe0ff */
[----:B------:R-:W-:Y:S01]  /*1c00*/  IMAD.IADD R11, R14, 0x1, R11 ;  /* 0x000000010e0b7824 */ /* 0x000fe200078e020b */
[----:B-1----:R-:W-:Y:S06]  /*1c10*/  @!P4 BRA `(.L_x_25) ;  /* 0x0000003400c0c947 */ /* 0x002fec0003800000 */
.L_x_78:
[----:B------:R-:W-:Y:S01]  /*1c20*/  IMAD.SHL.U32 R11, R11, 0x80, RZ ;  /* 0x000000800b0b7824 */ /* 0x000fe200078e00ff */
[----:B------:R-:W-:Y:S01]  /*1c30*/  R2UR UR13, R25 ;  /* 0x00000000190d72ca */ /* 0x000fe200000e0000 */
[----:B------:R-:W-:Y:S01]  /*1c40*/  UMOV UR14, URZ ;  /* 0x000000ff000e7c82 */ /* 0x000fe20008000000 */
[----:B------:R-:W-:Y:S01]  /*1c50*/  R2UR UR28, R36 ;  /* 0x00000000241c72ca */ /* 0x000fe200000e0000 */
[----:B------:R-:W-:Y:S01]  /*1c60*/  UMOV UR20, 0x0 ;  /* 0x0000000000147882 */ /* 0x000fe20000000000 */
[----:B------:R-:W-:Y:S01]  /*1c70*/  R2UR UR29, R37 ;  /* 0x00000000251d72ca */ /* 0x000fe200000e0000 */
[----:B------:R-:W-:Y:S01]  /*1c80*/  UMOV UR21, 0x10000000 ;  /* 0x1000000000157882 */ /* 0x000fe20000000000 */
[----:B------:R-:W-:Y:S01]  /*1c90*/  R2UR UR12, R7 ;  /* 0x00000000070c72ca */ /* 0x000fe200000e0000 */
[----:B------:R-:W-:Y:S01]  /*1ca0*/  UMOV UR11, URZ ;  /* 0x000000ff000b7c82 */ /* 0x000fe20008000000 */
[----:B------:R-:W-:Y:S01]  /*1cb0*/  R2UR UR15, R11 ;  /* 0x000000000b0f72ca */ /* 0x000fe200000e0000 */
[----:B------:R-:W-:Y:S01]  /*1cc0*/  UMOV UR18, UR14 ;  /* 0x0000000e00127c82 */ /* 0x000fe20008000000 */
        /* <DEDUP_REMOVED lines=9> */
[----:B------:R-:W-:Y:S01]  /*1d60*/  VIADD R21, R0, 0x8000 ;  /* 0x0000800000157836 */ /* 0x000fe20000000000 */
[----:B------:R-:W-:Y:S01]  /*1d70*/  R2UR UR25, R33 ;  /* 0x00000000211972ca */ /* 0x000fe200000e0000 */
[----:B------:R2:W-:Y:S01]  /*1d80*/  UTMALDG.2D [UR12], [UR28], desc[UR20] ;  /* 0x0000140c1c0075b4 */ /* 0x0005e20008009000 */
[----:B------:R-:W-:Y:S01]  /*1d90*/  R2UR UR8, R24 ;  /* 0x00000000180872ca */ /* 0x000fe200000e0000 */
[----:B------:R-:W-:Y:S01]  /*1da0*/  UMOV UR10, UR15 ;  /* 0x0000000f000a7c82 */ /* 0x000fe20008000000 */
[----:B------:R-:W-:Y:S01]  /*1db0*/  R2UR UR22, R28 ;  /* 0x000000001c1672ca */ /* 0x000fe200000e0000 */
[----:B------:R-:W-:Y:S01]  /*1dc0*/  VIADD R20, R0, 0x31808 ;  /* 0x0003180800147836 */ /* 0x000fe20000000000 */
[----:B------:R-:W-:Y:S01]  /*1dd0*/  R2UR UR23, R29 ;  /* 0x000000001d1772ca */ /* 0x000fe200000e0000 */
[----:B------:R-:W-:Y:S01]  /*1de0*/  UMOV UR6, UR19 ;  /* 0x0000001300067c82 */ /* 0x000fe20008000000 */
[----:B------:R-:W-:Y:S01]  /*1df0*/  R2UR UR4, R22 ;  /* 0x00000000160472ca */ /* 0x000fe200000e0000 */
[----:B------:R2:W-:Y:S01]  /*1e00*/  UTMALDG.2D [UR16], [UR26], desc[UR20] ;  /* 0x000014101a0075b4 */ /* 0x0005e20008009000 */
[----:B------:R-:W-:-:S05]  /*1e10*/  VIADD R18, R0, 0x1b000 ;  /* 0x0001b00000127836 */ /* 0x000fca0000000000 */
[----:B------:R2:W-:Y:S06]  /*1e20*/  UTMALDG.2D [UR8], [UR24], desc[UR20] ;  /* 0x00001408180075b4 */ /* 0x0005ec0008009000 */
[----:B------:R2:W-:Y:S01]  /*1e30*/  UTMALDG.2D [UR4], [UR22], desc[UR20] ;  /* 0x00001404160075b4 */ /* 0x0005e20008009000 */
[----:B------:R2:W-:Y:S01]  /*1e40*/  SYNCS.ARRIVE.TRANS64 RZ, [R0+URZ+0x31800], R23 ;  /* 0x0318001700ff79a7 */ /* 0x0005e200080000ff */
[----:B------:R-:W3:Y:S02]  /*1e50*/  SYNCS.PHASECHK.TRANS64.TRYWAIT P0, [R0+URZ+0x31828], R3 ;  /* 0x03182803000075a7 */ /* 0x000ee400080011ff */
[----:B--23--:R-:W-:Y:S05]  /*1e60*/  @!P0 BRA `(.L_x_26) ;  /* 0x0000003400488947 */ /* 0x00cfea0003800000 */
.L_x_79:
[----:B------:R-:W-:Y:S01]  /*1e70*/  R2UR UR9, R20 ;  /* 0x00000000140972ca */ /* 0x000fe200000e0000 */
[----:B------:R-:W-:Y:S01]  /*1e80*/  IMAD.MOV.U32 R19, RZ, RZ, 0xb000 ;  /* 0x0000b000ff137424 */ /* 0x000fe200078e00ff */
[----:B------:R-:W-:Y:S01]  /*1e90*/  R2UR UR16, R36 ;  /* 0x00000000241072ca */ /* 0x000fe200000e0000 */
[----:B------:R-:W-:Y:S01]  /*1ea0*/  UMOV UR14, 0x0 ;  /* 0x00000000000e7882 */ /* 0x000fe20000000000 */
[----:B------:R-:W-:Y:S01]  /*1eb0*/  R2UR UR17, R37 ;  /* 0x00000000251172ca */ /* 0x000fe200000e0000 */
[----:B------:R-:W-:Y:S01]  /*1ec0*/  UMOV UR15, 0x10000000 ;  /* 0x10000000000f7882 */ /* 0x000fe20000000000 */
[----:B------:R-:W-:Y:S01]  /*1ed0*/  R2UR UR11, R11 ;  /* 0x000000000b0b72ca */ /* 0x000fe200000e0000 */
[----:B------:R-:W-:Y:S01]  /*1ee0*/  UMOV UR10, 0x80 ;  /* 0x00000080000a7882 */ /* 0x000fe20000000000 */
[----:B------:R-:W-:Y:S01]  /*1ef0*/  R2UR UR8, R21 ;  /* 0x00000000150872ca */ /* 0x000fe200000e0000 */
[----:B------:R-:W-:Y:S01]  /*1f00*/  UMOV UR6, 0x80 ;  /* 0x0000008000067882 */ /* 0x000fe20000000000 */
[----:B------:R-:W-:Y:S01]  /*1f10*/  R2UR UR12, R34 ;  /* 0x00000000220c72ca */ /* 0x000fe200000e0000 */
[----:B------:R-:W-:Y:S01]  /*1f20*/  VIADD R17, R0, 0xc000 ;  /* 0x0000c00000117836 */ /* 0x000fe20000000000 */
[----:B------:R-:W-:Y:S01]  /*1f30*/  R2UR UR13, R35 ;  /* 0x00000000230d72ca */ /* 0x000fe200000e0000 */
[----:B------:R-:W-:Y:S01]  /*1f40*/  UMOV UR5, UR9 ;  /* 0x0000000900057c82 */ /* 0x000fe20008000000 */
[----:B------:R-:W-:Y:S01]  /*1f50*/  R2UR UR7, R10 ;  /* 0x000000000a0772ca */ /* 0x000fe200000e0000 */
[----:B------:R-:W-:Y:S01]  /*1f60*/  VIADD R16, R0, 0x31810 ;  /* 0x0003181000107836 */ /* 0x000fe20000000000 */
[----:B------:R-:W-:Y:S01]  /*1f70*/  R2UR UR4, R18 ;  /* 0x00000000120472ca */ /* 0x000fe200000e0000 */
[----:B------:R-:W-:-:S04]  /*1f80*/  VIADD R15, R0, 0x22000 ;  /* 0x00022000000f7836 */ /* 0x000fc80000000000 */
[----:B------:R2:W-:Y:S08]  /*1f90*/  UTMALDG.2D [UR8], [UR16], desc[UR14] ;  /* 0x00000e08100075b4 */ /* 0x0005f00008009000 */
[----:B------:R2:W-:Y:S01]  /*1fa0*/  UTMALDG.2D [UR4], [UR12], desc[UR14] ;  /* 0x00000e040c0075b4 */ /* 0x0005e20008009000 */
[----:B------:R2:W-:Y:S01]  /*1fb0*/  SYNCS.ARRIVE.TRANS64 RZ, [R0+URZ+0x31808], R19 ;  /* 0x0318081300ff79a7 */ /* 0x0005e200080000ff */
[----:B------:R-:W3:Y:S02]  /*1fc0*/  SYNCS.PHASECHK.TRANS64.TRYWAIT P0, [R0+URZ+0x31830], R3 ;  /* 0x03183003000075a7 */ /* 0x000ee400080011ff */
[----:B--23--:R-:W-:Y:S05]  /*1fd0*/  @!P0 BRA `(.L_x_27) ;  /* 0x0000003400088947 */ /* 0x00cfea0003800000 */
.L_x_80:
        /* <DEDUP_REMOVED lines=11> */
[----:B-1----:R-:W-:Y:S01]  /*2090*/  VIADD R13, R0, 0x31818 ;  /* 0x00031818000d7836 */ /* 0x002fe20000000000 */
[----:B------:R-:W-:Y:S01]  /*20a0*/  R2UR UR13, R35 ;  /* 0x00000000230d72ca */ /* 0x000fe200000e0000 */
[----:B------:R-:W-:Y:S01]  /*20b0*/  UMOV UR5, UR9 ;  /* 0x0000000900057c82 */ /* 0x000fe20008000000 */
[----:B------:R-:W-:Y:S01]  /*20c0*/  R2UR UR7, R10 ;  /* 0x000000000a0772ca */ /* 0x000fe200000e0000 */
[----:B------:R-:W-:Y:S01]  /*20d0*/  VIADD R12, R0, 0x29000 ;  /* 0x00029000000c7836 */ /* 0x000fe20000000000 */
[----:B------:R-:W-:-:S05]  /*20e0*/  R2UR UR4, R15 ;  /* 0x000000000f0472ca */ /* 0x000fca00000e0000 */
[----:B------:R1:W-:Y:S08]  /*20f0*/  UTMALDG.2D [UR8], [UR16], desc[UR14] ;  /* 0x00000e08100075b4 */ /* 0x0003f00008009000 */
[----:B------:R1:W-:Y:S01]  /*2100*/  UTMALDG.2D [UR4], [UR12], desc[UR14] ;  /* 0x00000e040c0075b4 */ /* 0x0003e20008009000 */
[----:B------:R1:W-:Y:S01]  /*2110*/  SYNCS.ARRIVE.TRANS64 RZ, [R0+URZ+0x31810], R19 ;  /* 0x0318101300ff79a7 */ /* 0x0003e200080000ff */
[----:B------:R-:W2:Y:S02]  /*2120*/  SYNCS.PHASECHK.TRANS64.TRYWAIT P0, [R0+URZ+0x31838], R3 ;  /* 0x03183803000075a7 */ /* 0x000ea400080011ff */
[----:B-12---:R-:W-:Y:S05]  /*2130*/  @!P0 BRA `(.L_x_28) ;  /* 0x0000003000cc8947 */ /* 0x006fea0003800000 */
.L_x_81:
        /* <DEDUP_REMOVED lines=8> */
[----:B------:R-:W-:Y:S02]  /*21c0*/  R2UR UR8, R14 ;  /* 0x000000000e0872ca */ /* 0x000fe400000e0000 */
[----:B------:R-:W-:-:S02]  /*21d0*/  R2UR UR12, R34 ;  /* 0x00000000220c72ca */ /* 0x000fc400000e0000 */
[----:B------:R-:W-:Y:S01]  /*21e0*/  R2UR UR13, R35 ;  /* 0x00000000230d72ca */ /* 0x000fe200000e0000 */
[----:B------:R-:W-:Y:S01]  /*21f0*/  UMOV UR5, UR9 ;  /* 0x0000000900057c82 */ /* 0x000fe20008000000 */
[----:B------:R-:W-:Y:S02]  /*2200*/  R2UR UR7, R10 ;  /* 0x000000000a0772ca */ /* 0x000fe400000e0000 */
[----:B------:R-:W-:-:S05]  /*2210*/  R2UR UR4, R12 ;  /* 0x000000000c0472ca */ /* 0x000fca00000e0000 */
[----:B------:R2:W-:Y:S08]  /*2220*/  UTMALDG.2D [UR8], [UR16], desc[UR14] ;  /* 0x00000e08100075b4 */ /* 0x0005f00008009000 */
[----:B------:R2:W-:Y:S01]  /*2230*/  UTMALDG.2D [UR4], [UR12], desc[UR14] ;  /* 0x00000e040c0075b4 */ /* 0x0005e20008009000 */
[----:B------:R2:W-:Y:S01]  /*2240*/  SYNCS.ARRIVE.TRANS64 RZ, [R0+URZ+0x31818], R19 ;  /* 0x0318181300ff79a7 */ /* 0x0005e200080000ff */
[----:B------:R-:W3:Y:S02]  /*2250*/  SYNCS.PHASECHK.TRANS64.TRYWAIT P0, [R0+URZ+0x31820], RZ ;  /* 0x031820ff000075a7 */ /* 0x000ee400080011ff */
[----:B--23--:R-:W-:Y:S05]  /*2260*/  @!P0 BRA `(.L_x_29) ;  /* 0x00000030009c8947 */ /* 0x00cfea0003800000 */
.L_x_82:
        /* <DEDUP_REMOVED lines=13> */
[----:B------:R-:W-:Y:S01]  /*2340*/  UMOV UR13, UR17 ;  /* 0x00000011000d7c82 */ /* 0x000fe20008000000 */
[----:B------:R-:W-:Y:S01]  /*2350*/  R2UR UR12, R6 ;  /* 0x00000000060c72ca */ /* 0x000fe200000e0000 */
[----:B------:R-:W-:Y:S01]  /*2360*/  UMOV UR9, UR17 ;  /* 0x0000001100097c82 */ /* 0x000fe20008000000 */
[----:B------:R-:W-:Y:S01]  /*2370*/  R2UR UR15, R10 ;  /* 0x000000000a0f72ca */ /* 0x000fe200000e0000 */
[----:B------:R-:W-:Y:S01]  /*2380*/  UMOV UR5, UR17 ;  /* 0x0000001100057c82 */ /* 0x000fe20008000000 */
[----:B------:R-:W-:-:S02]  /*2390*/  R2UR UR22, R32 ;  /* 0x00000000201672ca */ /* 0x000fc400000e0000 */
[----:B------:R-:W-:Y:S01]  /*23a0*/  R2UR UR23, R33 ;  /* 0x00000000211772ca */ /* 0x000fe200000e0000 */
[----:B------:R3:W-:Y:S01]  /*23b0*/  UTMALDG.2D [UR16], [UR28], desc[UR24] ;  /* 0x000018101c0075b4 */ /* 0x0007e20008009000 */
[----:B------:R-:W-:Y:S01]  /*23c0*/  R2UR UR8, R24 ;  /* 0x00000000180872ca */ /* 0x000fe200000e0000 */
[----:B------:R-:W-:Y:S01]  /*23d0*/  UMOV UR10, UR19 ;  /* 0x00000013000a7c82 */ /* 0x000fe20008000000 */
[----:B------:R-:W-:Y:S02]  /*23e0*/  R2UR UR20, R28 ;  /* 0x000000001c1472ca */ /* 0x000fe400000e0000 */
[----:B------:R-:W-:Y:S02]  /*23f0*/  R2UR UR21, R29 ;  /* 0x000000001d1572ca */ /* 0x000fe400000e0000 */
[----:B------:R-:W-:Y:S01]  /*2400*/  R2UR UR4, R22 ;  /* 0x00000000160472ca */ /* 0x000fe200000e0000 */
[----:B------:R3:W-:Y:S01]  /*2410*/  UTMALDG.2D [UR12], [UR26], desc[UR24] ;  /* 0x0000180c1a0075b4 */ /* 0x0007e20008009000 */
[----:B------:R-:W-:-:S05]  /*2420*/  UMOV UR6, UR15 ;  /* 0x0000000f00067c82 */ /* 0x000fca0008000000 */
[----:B------:R3:W-:Y:S06]  /*2430*/  UTMALDG.2D [UR8], [UR22], desc[UR24] ;  /* 0x00001808160075b4 */ /* 0x0007ec0008009000 */
[----:B------:R3:W-:Y:S01]  /*2440*/  UTMALDG.2D [UR4], [UR20], desc[UR24] ;  /* 0x00001804140075b4 */ /* 0x0007e20008009000 */
[----:B------:R3:W-:Y:S01]  /*2450*/  SYNCS.ARRIVE.TRANS64 RZ, [R0+URZ+0x31800], R23 ;  /* 0x0318001700ff79a7 */ /* 0x0007e200080000ff */
[----:B------:R-:W4:Y:S02]  /*2460*/  SYNCS.PHASECHK.TRANS64.TRYWAIT P0, [R0+URZ+0x31828], RZ ;  /* 0x031828ff000075a7 */ /* 0x000f2400080011ff */
[----:B---34-:R-:W-:Y:S05]  /*2470*/  @!P0 BRA `(.L_x_30) ;  /* 0x00000030002c8947 */ /* 0x018fea0003800000 */
.L_x_83:
        /* <DEDUP_REMOVED lines=17> */
[----:B------:R-:W5:Y:S02]  /*2590*/  SYNCS.PHASECHK.TRANS64.TRYWAIT P0, [R0+URZ+0x31830], RZ ;  /* 0x031830ff000075a7 */ /* 0x000f6400080011ff */
[----:B----45:R-:W-:Y:S05]  /*25a0*/  @!P0 BRA `(.L_x_31) ;  /* 0x0000002c00f48947 */ /* 0x030fea0003800000 */
.L_x_84:
        /* <DEDUP_REMOVED lines=17> */
[----:B------:R-:W1:Y:S02]  /*26c0*/  SYNCS.PHASECHK.TRANS64.TRYWAIT P0, [R0+URZ+0x31838], RZ ;  /* 0x031838ff000075a7 */ /* 0x000e6400080011ff */
[----:B-1---5:R-:W-:Y:S05]  /*26d0*/  @!P0 BRA `(.L_x_32) ;  /* 0x0000002c00bc8947 */ /* 0x022fea0003800000 */
.L_x_85:
        /* <DEDUP_REMOVED lines=17> */
[----:B------:R-:W1:Y:S02]  /*27f0*/  SYNCS.PHASECHK.TRANS64.TRYWAIT P0, [R0+URZ+0x31820], R3 ;  /* 0x03182003000075a7 */ /* 0x000e6400080011ff */
[----:B-1---5:R-:W-:Y:S05]  /*2800*/  @!P0 BRA `(.L_x_33) ;  /* 0x0000002c00848947 */ /* 0x022fea0003800000 */
.L_x_86:
        /* <DEDUP_REMOVED lines=31> */
[----:B------:R-:W1:Y:S02]  /*2a00*/  SYNCS.PHASECHK.TRANS64.TRYWAIT P0, [R0+URZ+0x31828], R3 ;  /* 0x03182803000075a7 */ /* 0x000e6400080011ff */
[----:B-1---5:R-:W-:Y:S05]  /*2a10*/  @!P0 BRA `(.L_x_34) ;  /* 0x0000002c001c8947 */ /* 0x022fea0003800000 */
.L_x_87:
        /* <DEDUP_REMOVED lines=19> */
.L_x_88:
        /* <DEDUP_REMOVED lines=19> */
.L_x_89:
        /* <DEDUP_REMOVED lines=19> */
.L_x_90:
        /* <DEDUP_REMOVED lines=31> */
[----:B------:R-:W1:Y:S02]  /*2fa0*/  SYNCS.PHASECHK.TRANS64.TRYWAIT P0, [R0+URZ+0x31828], RZ ;  /* 0x031828ff000075a7 */ /* 0x000e6400080011ff */
[----:B-1---5:R-:W-:Y:S05]  /*2fb0*/  @!P0 BRA `(.L_x_38) ;  /* 0x00000028001c8947 */ /* 0x022fea0003800000 */
.L_x_91:
        /* <DEDUP_REMOVED lines=19> */
.L_x_92:
        /* <DEDUP_REMOVED lines=19> */
.L_x_93:
[----:B------:R-:W-:Y:S01]  /*3220*/  VIADD R2, R2, 0x1 ;  /* 0x0000000102027836 */ /* 0x000fe20000000000 */
        /* <DEDUP_REMOVED lines=13> */
[----:B------:R-:W-:Y:S02]  /*3300*/  R2UR UR7, R10 ;  /* 0x000000000a0772ca */ /* 0x000fe400000e0000 */
[----:B------:R-:W-:-:S03]  /*3310*/  ISETP.NE.AND P0, PT, R2, 0x1, PT ;  /* 0x000000010200780c */ /* 0x000fc60003f05270 */
[----:B------:R5:W-:Y:S08]  /*3320*/  UTMALDG.2D [UR8], [UR16], desc[UR14] ;  /* 0x00000e08100075b4 */ /* 0x000bf00008009000 */
[----:B------:R5:W-:Y:S01]  /*3330*/  UTMALDG.2D [UR4], [UR12], desc[UR14] ;  /* 0x00000e040c0075b4 */ /* 0x000be20008009000 */
[----:B------:R5:W-:Y:S02]  /*3340*/  SYNCS.ARRIVE.TRANS64 RZ, [R0+URZ+0x31818], R19 ;  /* 0x0318181300ff79a7 */ /* 0x000be400080000ff */
[----:B-----5:R-:W-:Y:S05]  /*3350*/  @!P0 EXIT ;  /* 0x000000000000894d */ /* 0x020fea0003800000 */
[----:B------:R-:W-:Y:S02]  /*3360*/  IADD3 R4, PT, PT, R4, 0x8a, RZ ;  /* 0x0000008a04047810 */ /* 0x000fe40007ffe0ff */
[----:B------:R-:W-:Y:S01]  /*3370*/  IADD3 R5, PT, PT, R5, 0x8a, RZ ;  /* 0x0000008a05057810 */ /* 0x000fe20007ffe0ff */
[----:B------:R-:W-:Y:S06]  /*3380*/  BRA `(.L_x_41) ;  /* 0xffffffe4009c7947 */ /* 0x000fec000383ffff */
.L_x_13:
[----:B------:R-:W-:-:S04]  /*3390*/  LOP3.LUT R0, R3, 0xfffffffc, RZ, 0xc0, !PT ;  /* 0xfffffffc03007812 */ /* 0x000fc800078ec0ff */
[----:B------:R-:W-:-:S13]  /*33a0*/  ISETP.NE.AND P0, PT, R0, 0x4, PT ;  /* 0x000000040000780c */ /* 0x000fda0003f05270 */
[----:B-1----:R-:W-:Y:S05]  /*33b0*/  @P0 EXIT ;  /* 0x000000000000094d */ /* 0x002fea0003800000 */
[----:B------:R-:W1:Y:S01]  /*33c0*/  S2R R0, SR_CgaCtaId ;  /* 0x0000000000007919 */ /* 0x000e620000008800 */
[----:B------:R-:W-:-:S04]  /*33d0*/  MOV R5, 0x400 ;  /* 0x0000040000057802 */ /* 0x000fc80000000f00 */
[----:B-1----:R-:W-:-:S05]  /*33e0*/  LEA R0, R0, R5, 0x18 ;  /* 0x0000000500007211 */ /* 0x002fca00078ec0ff */
[----:B------:R-:W1:Y:S02]  /*33f0*/  LDS R2, [R0+0x31880] ;  /* 0x0318800000027984 */ /* 0x000e640000000800 */
[----:B-1----:R-:W-:-:S13]  /*3400*/  ISETP.NE.AND P0, PT, R2, RZ, PT ;  /* 0x000000ff0200720c */ /* 0x002fda0003f05270 */
[----:B------:R-:W-:Y:S05]  /*3410*/  @!P0 BRA `(.L_x_42) ;  /* 0x0000000000048947 */ /* 0x000fea0003800000 */
[----:B------:R-:W-:Y:S05]  /*3420*/  BPT.TRAP 0x1 ;  /* 0x000000040000795c */ /* 0x000fea0000300000 */
.L_x_42:
[----:B------:R-:W1:Y:S01]  /*3430*/  S2UR UR4, SR_CTAID.X ;  /* 0x00000000000479c3 */ /* 0x000e620000002500 */
[----:B------:R-:W-:Y:S02]  /*3440*/  IADD3 R3, PT, PT, R3, -0x4, RZ ;  /* 0xfffffffc03037810 */ /* 0x000fe40007ffe0ff */
[----:B-1----:R-:W-:-:S13]  /*3450*/  ISETP.LE.U32.AND P0, PT, R22, UR4, PT ;  /* 0x0000000416007c0c */ /* 0x002fda000bf03070 */
[----:B------:R-:W-:Y:S05]  /*3460*/  @P0 BRA `(.L_x_43) ;  /* 0x0000001800b80947 */ /* 0x000fea0003800000 */
[----:B------:R-:W-:Y:S01]  /*3470*/  IMAD.U32 R29, RZ, RZ, UR4 ;  /* 0x00000004ff1d7e24 */ /* 0x000fe2000f8e00ff */
[----:B------:R-:W-:Y:S01]  /*3480*/  MOV R20, 0xffffffff ;  /* 0xffffffff00147802 */ /* 0x000fe20000000f00 */
[----:B------:R-:W-:Y:S02]  /*3490*/  IMAD.SHL.U32 R2, R21, 0x4, RZ ;  /* 0x0000000415027824 */ /* 0x000fe400078e00ff */
[----:B------:R-:W-:Y:S01]  /*34a0*/  IMAD.SHL.U32 R30, R3, 0x800, RZ ;  /* 0x00000800031e7824 */ /* 0x000fe200078e00ff */
[----:B------:R-:W-:Y:S01]  /*34b0*/  LOP3.LUT R5, RZ, R29, RZ, 0x33, !PT ;  /* 0x0000001dff057212 */ /* 0x000fe200078e33ff */
[C---:B------:R-:W-:Y:S01]  /*34c0*/  VIADD R26, R2.reuse, 0x1 ;  /* 0x00000001021a7836 */ /* 0x040fe20000000000 */
[----:B------:R-:W-:Y:S01]  /*34d0*/  SHF.R.U32.HI R28, RZ, 0x3, R2 ;  /* 0x00000003ff1c7819 */ /* 0x000fe20000011602 */
[C---:B------:R-:W-:Y:S01]  /*34e0*/  VIADD R4, R2.reuse, 0x2 ;  /* 0x0000000202047836 */ /* 0x040fe20000000000 */
[----:B------:R-:W-:Y:S01]  /*34f0*/  IADD3 R24, PT, PT, R2, 0x3, RZ ;  /* 0x0000000302187810 */ /* 0x000fe20007ffe0ff */
[----:B------:R-:W-:Y:S01]  /*3500*/  IMAD.IADD R22, R22, 0x1, R5 ;  /* 0x0000000116167824 */ /* 0x000fe200078e0205 */
[----:B------:R-:W-:Y:S01]  /*3510*/  LOP3.LUT R5, R28, 0x3, RZ, 0xc0, !PT ;  /* 0x000000031c057812 */ /* 0x000fe200078ec0ff */
[----:B------:R-:W-:Y:S01]  /*3520*/  IMAD.MOV.U32 R21, RZ, RZ, RZ ;  /* 0x000000ffff157224 */ /* 0x000fe200078e00ff */
[----:B------:R-:W-:Y:S01]  /*3530*/  PRMT R23, R29, 0x7610, R23 ;  /* 0x000076101d177816 */ /* 0x000fe20000000017 */
[----:B------:R-:W-:Y:S01]  /*3540*/  IMAD.HI.U32 R22, R22, 0x76b981db, RZ ;  /* 0x76b981db16167827 */ /* 0x000fe200078e00ff */
[----:B------:R-:W-:-:S02]  /*3550*/  LOP3.LUT R26, R5, 0x5, R26, 0x78, !PT ;  /* 0x00000005051a7812 */ /* 0x000fc400078e781a */
[C---:B------:R-:W-:Y:S02]  /*3560*/  LOP3.LUT R25, R5.reuse, 0x6, R4, 0x78, !PT ;  /* 0x0000000605197812 */ /* 0x040fe400078e7804 */
[----:B------:R-:W-:Y:S02]  /*3570*/  SHF.R.U32.HI R22, RZ, 0x6, R22 ;  /* 0x00000006ff167819 */ /* 0x000fe40000011616 */
[C---:B------:R-:W-:Y:S02]  /*3580*/  LOP3.LUT R27, R5.reuse, 0x4, R2, 0xf8, !PT ;  /* 0x00000004051b7812 */ /* 0x040fe400078ef802 */
[----:B------:R-:W-:Y:S01]  /*3590*/  LOP3.LUT R24, R5, 0x7, R24, 0x78, !PT ;  /* 0x0000000705187812 */ /* 0x000fe200078e7818 */
[----:B------:R-:W-:-:S07]  /*35a0*/  IMAD.MOV R22, RZ, RZ, -R22 ;  /* 0x000000ffff167224 */ /* 0x000fce00078e0a16 */
.L_x_66:
[----:B------:R-:W-:Y:S01]  /*35b0*/  VIADD R20, R20, 0x1 ;  /* 0x0000000114147836 */ /* 0x000fe20000000000 */
[----:B------:R-:W-:Y:S05]  /*35c0*/  YIELD ;  /* 0x0000000000007946 */ /* 0x000fea0003800000 */
[----:B--2---:R-:W-:Y:S01]  /*35d0*/  IMAD.SHL.U32 R7, R20, 0x8, RZ ;  /* 0x0000000814077824 */ /* 0x004fe200078e00ff */
[----:B------:R-:W-:Y:S01]  /*35e0*/  SHF.R.U32.HI R5, RZ, 0x1, R20 ;  /* 0x00000001ff057819 */ /* 0x000fe20000011614 */
[----:B------:R-:W-:Y:S01]  /*35f0*/  VIADD R22, R22, 0x1 ;  /* 0x0000000116167836 */ /* 0x000fe20000000000 */
[----:B------:R-:W-:Y:S02]  /*3600*/  SHF.R.U32.HI R40, RZ, 0x5, R29 ;  /* 0x00000005ff287819 */ /* 0x000fe4000001161d */
[----:B------:R-:W-:-:S02]  /*3610*/  LOP3.LUT R7, R7, 0x8, RZ, 0xc0, !PT ;  /* 0x0000000807077812 */ /* 0x000fc400078ec0ff */
[----:B------:R-:W-:Y:S02]  /*3620*/  LOP3.LUT R5, R5, 0x1, RZ, 0xc0, !PT ;  /* 0x0000000105057812 */ /* 0x000fe400078ec0ff */
[----:B------:R-:W-:Y:S01]  /*3630*/  ISETP.NE.AND P1, PT, R3, RZ, PT ;  /* 0x000000ff0300720c */ /* 0x000fe20003f25270 */
[----:B------:R-:W-:Y:S01]  /*3640*/  IMAD.IADD R2, R0, 0x1, R7 ;  /* 0x0000000100027824 */ /* 0x000fe200078e0207 */
[----:B------:R-:W-:Y:S01]  /*3650*/  ISETP.NE.AND P0, PT, R22, 0x1, PT ;  /* 0x000000011600780c */ /* 0x000fe20003f05270 */
[----:B------:R-:W-:Y:S01]  /*3660*/  IMAD.U32 R5, R5, -0x80000000, RZ ;  /* 0x8000000005057824 */ /* 0x000fe200078e00ff */
[----:B------:R-:W-:-:S03]  /*3670*/  LOP3.LUT R40, R40, 0x7fffff0, RZ, 0xc0, !PT ;  /* 0x07fffff028287812 */ /* 0x000fc600078ec0ff */
[----:B------:R-:W1:Y:S02]  /*3680*/  SYNCS.PHASECHK.TRANS64.TRYWAIT P2, [R2+URZ+0x31860], R5 ;  /* 0x03186005020075a7 */ /* 0x000e6400080411ff */
[----:B-1----:R-:W-:Y:S06]  /*3690*/  @!P2 BRA `(.L_x_44) ;  /* 0x0000002000a0a947 */ /* 0x002fec0003800000 */
.L_x_95:
[----:B------:R-:W-:Y:S01]  /*36a0*/  NOP ;  /* 0x0000000000007918 */ /* 0x000fe20000000000 */
[----:B------:R-:W-:Y:S02]  /*36b0*/  LOP3.LUT R38, R23, 0x1ff, RZ, 0xc0, !PT ;  /* 0x000001ff17267812 */ /* 0x000fe400078ec0ff */
[----:B------:R-:W-:Y:S02]  /*36c0*/  LOP3.LUT R4, R20, 0x1, RZ, 0xc0, !PT ;  /* 0x0000000114047812 */ /* 0x000fe400078ec0ff */
[----:B------:R-:W-:Y:S01]  /*36d0*/  VIADDMNMX.U32 R35, R31, -R40, 0x10, PT ;  /* 0x000000101f237446 */ /* 0x000fe20003800828 */
[----:B------:R-:W-:Y:S05]  /*36e0*/  @P1 BRA `(.L_x_45) ;  /* 0x0000000000041947 */ /* 0x000fea0003800000 */
[----:B------:R-:W-:-:S04]  /*36f0*/  DEPBAR.LE SB0, 0x1 ;  /* 0x000080400000791a */ /* 0x000fc80000000000 */
.L_x_45:
[----:B------:R-:W-:Y:S02]  /*3700*/  MOV R6, 0x3720 ;  /* 0x0000372000067802 */ /* 0x000fe40000000f00 */
[----:B-1----:R-:W-:Y:S05]  /*3710*/  CALL.REL.NOINC `($__internal_3_$__cuda_sm20_div_u16) ;  /* 0x0000002000bc7944 */ /* 0x002fea0003c00000 */
[----:B------:R-:W-:Y:S05]  /*3720*/  WARPSYNC.ALL ;  /* 0x0000000000007948 */ /* 0x000fea0003800000 */
[----:B------:R-:W-:Y:S01]  /*3730*/  NOP ;  /* 0x0000000000007918 */ /* 0x000fe20000000000 */
[----:B------:R-:W-:Y:S02]  /*3740*/  ISETP.NE.AND P1, PT, R3, RZ, PT ;  /* 0x000000ff0300720c */ /* 0x000fe40003f25270 */
[----:B------:R-:W-:Y:S01]  /*3750*/  R2UR UR7, R4 ;  /* 0x00000000040772ca */ /* 0x000fe200000e0000 */
[----:B------:R-:W-:Y:S01]  /*3760*/  BAR.SYNC.DEFER_BLOCKING 0x8, 0x80 ;  /* 0x0202000000007b1d */ /* 0x000fe20000010000 */
[----:B------:R-:W-:Y:S01]  /*3770*/  IMAD R37, R21, 0x2000, R30 ;  /* 0x0000200015257824 */ /* 0x000fe200078e021e */
[----:B------:R-:W-:-:S03]  /*3780*/  PRMT R39, R36, 0x9910, RZ ;  /* 0x0000991024277816 */ /* 0x000fc600000000ff */
[----:B------:R-:W-:-:S04]  /*3790*/  IMAD R37, R28, 0x80, R37 ;  /* 0x000000801c257824 */ /* 0x000fc800078e0225 */
[--C-:B------:R-:W-:Y:S02]  /*37a0*/  IMAD R33, R27, 0x10, R37.reuse ;  /* 0x000000101b217824 */ /* 0x100fe400078e0225 */
[----:B------:R-:W-:Y:S01]  /*37b0*/  IMAD R41, R26, 0x10, R37 ;  /* 0x000000101a297824 */ /* 0x000fe200078e0225 */
[----:B------:R-:W-:-:S03]  /*37c0*/  UIMAD UR7, UR7, 0xe0, URZ ;  /* 0x000000e0070778a4 */ /* 0x000fc6000f8e02ff */
[----:B------:R-:W-:-:S06]  /*37d0*/  IMAD.IADD R41, R0, 0x1, R41 ;  /* 0x0000000100297824 */ /* 0x000fcc00078e0229 */
[----:B------:R-:W1:Y:S01]  /*37e0*/  LDTM.x8 R12, tmem[UR7] ;  /* 0x00000007000c79ee */ /* 0x000e6200081c0000 */
[----:B------:R-:W-:Y:S01]  /*37f0*/  NOP ;  /* 0x0000000000007918 */ /* 0x000fe20000000000 */
[----:B-1----:R-:W1:Y:S01]  /*3800*/  LDTM.x8 R4, tmem[UR7+0x8] ;  /* 0x00000807000479ee */ /* 0x002e6200081c0000 */
[----:B------:R-:W-:Y:S02]  /*3810*/  F2FP.BF16.F32.PACK_AB R12, R13, R12 ;  /* 0x0000000c0d0c723e */ /* 0x000fe400000010ff */
[----:B------:R-:W-:Y:S02]  /*3820*/  F2FP.BF16.F32.PACK_AB R13, R15, R14 ;  /* 0x0000000e0f0d723e */ /* 0x000fe400000010ff */
[----:B------:R-:W-:Y:S01]  /*3830*/  F2FP.BF16.F32.PACK_AB R14, R17, R16 ;  /* 0x00000010110e723e */ /* 0x000fe200000010ff */
[----:B------:R-:W-:Y:S01]  /*3840*/  IMAD.IADD R16, R0, 0x1, R33 ;  /* 0x0000000100107824 */ /* 0x000fe200078e0221 */
[----:B------:R-:W-:Y:S02]  /*3850*/  F2FP.BF16.F32.PACK_AB R15, R19, R18 ;  /* 0x00000012130f723e */ /* 0x000fe400000010ff */
[----:B-1----:R-:W-:-:S02]  /*3860*/  F2FP.BF16.F32.PACK_AB R32, R5, R4 ;  /* 0x000000040520723e */ /* 0x002fc400000010ff */
[----:B------:R-:W-:Y:S01]  /*3870*/  PRMT R4, R35, 0x9910, RZ ;  /* 0x0000991023047816 */ /* 0x000fe200000000ff */
[----:B------:R1:W-:Y:S01]  /*3880*/  STS.128 [R16], R12 ;  /* 0x0000000c10007388 */ /* 0x0003e20000000c00 */
[----:B------:R-:W-:Y:S01]  /*3890*/  NOP ;  /* 0x0000000000007918 */ /* 0x000fe20000000000 */
[----:B------:R-:W-:Y:S02]  /*38a0*/  F2FP.BF16.F32.PACK_AB R33, R7, R6 ;  /* 0x000000060721723e */ /* 0x000fe400000010ff */
[----:B------:R-:W-:Y:S01]  /*38b0*/  F2FP.BF16.F32.PACK_AB R34, R9, R8 ;  /* 0x000000080922723e */ /* 0x000fe200000010ff */
[----:B------:R-:W-:Y:S01]  /*38c0*/  IMAD R39, R39, R4, RZ ;  /* 0x0000000427277224 */ /* 0x000fe200078e02ff */
[----:B------:R-:W-:-:S03]  /*38d0*/  F2FP.BF16.F32.PACK_AB R35, R11, R10 ;  /* 0x0000000a0b23723e */ /* 0x000fc600000010ff */
[----:B------:R-:W-:Y:S02]  /*38e0*/  IMAD.MOV R39, RZ, RZ, -R39 ;  /* 0x000000ffff277224 */ /* 0x000fe400078e0a27 */
[----:B------:R2:W-:Y:S03]  /*38f0*/  STS.128 [R41], R32 ;  /* 0x0000002029007388 */ /* 0x0005e60000000c00 */
[----:B------:R-:W-:-:S05]  /*3900*/  PRMT R39, R39, 0x7710, RZ ;  /* 0x0000771027277816 */ /* 0x000fca00000000ff */
[----:B------:R-:W-:-:S05]  /*3910*/  IMAD.IADD R39, R38, 0x1, R39 ;  /* 0x0000000126277824 */ /* 0x000fca00078e0227 */
[----:B------:R-:W-:-:S05]  /*3920*/  LOP3.LUT R39, R39, 0xffff, RZ, 0xc0, !PT ;  /* 0x0000ffff27277812 */ /* 0x000fca00078ec0ff */
[----:B------:R-:W-:Y:S01]  /*3930*/  IMAD.IADD R40, R40, 0x1, R39 ;  /* 0x0000000128287824 */ /* 0x000fe200078e0227 */
[----:B-1----:R-:W1:Y:S01]  /*3940*/  LDTM.x8 R12, tmem[UR7+0x10] ;  /* 0x00001007000c79ee */ /* 0x002e6200081c0000 */
[----:B------:R-:W-:Y:S01]  /*3950*/  NOP ;  /* 0x0000000000007918 */ /* 0x000fe20000000000 */
[----:B-1----:R-:W1:Y:S01]  /*3960*/  LDTM.x8 R4, tmem[UR7+0x18] ;  /* 0x00001807000479ee */ /* 0x002e6200081c0000 */
[----:B--2---:R-:W-:Y:S01]  /*3970*/  LOP3.LUT R32, R36, 0xffff, RZ, 0xc0, !PT ;  /* 0x0000ffff24207812 */ /* 0x004fe200078ec0ff */
[----:B------:R-:W-:-:S04]  /*3980*/  IMAD.SHL.U32 R33, R40, 0x80, RZ ;  /* 0x0000008028217824 */ /* 0x000fc800078e00ff */
[----:B------:R-:W-:Y:S01]  /*3990*/  IMAD R32, R32, 0xe0, RZ ;  /* 0x000000e020207824 */ /* 0x000fe200078e02ff */
[----:B------:R-:W-:Y:S02]  /*39a0*/  F2FP.BF16.F32.PACK_AB R12, R13, R12 ;  /* 0x0000000c0d0c723e */ /* 0x000fe400000010ff */
[----:B------:R-:W-:Y:S02]  /*39b0*/  F2FP.BF16.F32.PACK_AB R13, R15, R14 ;  /* 0x0000000e0f0d723e */ /* 0x000fe400000010ff */
[----:B------:R-:W-:Y:S01]  /*39c0*/  F2FP.BF16.F32.PACK_AB R14, R17, R16 ;  /* 0x00000010110e723e */ /* 0x000fe200000010ff */
[--C-:B------:R-:W-:Y:S01]  /*39d0*/  IMAD R17, R25, 0x10, R37.reuse ;  /* 0x0000001019117824 */ /* 0x100fe200078e0225 */
[----:B------:R-:W-:Y:S01]  /*39e0*/  F2FP.BF16.F32.PACK_AB R15, R19, R18 ;  /* 0x00000012130f723e */ /* 0x000fe200000010ff */
[----:B------:R-:W-:Y:S01]  /*39f0*/  IMAD R37, R24, 0x10, R37 ;  /* 0x0000001018257824 */ /* 0x000fe200078e0225 */
[----:B-1----:R-:W-:Y:S01]  /*3a00*/  F2FP.BF16.F32.PACK_AB R4, R5, R4 ;  /* 0x000000040504723e */ /* 0x002fe200000010ff */
[C---:B------:R-:W-:Y:S01]  /*3a10*/  IMAD.IADD R17, R0.reuse, 0x1, R17 ;  /* 0x0000000100117824 */ /* 0x040fe200078e0211 */
[----:B------:R-:W-:Y:S01]  /*3a20*/  F2FP.BF16.F32.PACK_AB R5, R7, R6 ;  /* 0x000000060705723e */ /* 0x000fe200000010ff */
[----:B------:R-:W-:Y:S01]  /*3a30*/  IMAD.IADD R37, R0, 0x1, R37 ;  /* 0x0000000100257824 */ /* 0x000fe200078e0225 */
[----:B------:R-:W-:-:S02]  /*3a40*/  F2FP.BF16.F32.PACK_AB R6, R9, R8 ;  /* 0x000000080906723e */ /* 0x000fc400000010ff */
[----:B------:R-:W-:Y:S01]  /*3a50*/  F2FP.BF16.F32.PACK_AB R7, R11, R10 ;  /* 0x0000000a0b07723e */ /* 0x000fe200000010ff */
[----:B------:R1:W-:Y:S01]  /*3a60*/  STS.128 [R17], R12 ;  /* 0x0000000c11007388 */ /* 0x0003e20000000c00 */
[----:B------:R-:W-:-:S03]  /*3a70*/  NOP ;  /* 0x0000000000007918 */ /* 0x000fc60000000000 */
[----:B------:R1:W-:Y:S01]  /*3a80*/  STS.128 [R37], R4 ;  /* 0x0000000425007388 */ /* 0x0003e20000000c00 */
[----:B------:R2:W-:Y:S06]  /*3a90*/  MEMBAR.ALL.CTA ;  /* 0x0000000000007992 */ /* 0x0005ec0000008000 */
[----:B--2---:R-:W2:Y:S02]  /*3aa0*/  FENCE.VIEW.ASYNC.S ;  /* 0x00000000000073c6 */ /* 0x004ea40000000000 */
[----:B--2---:R-:W-:Y:S06]  /*3ab0*/  BAR.SYNC.DEFER_BLOCKING 0x8, 0x80 ;  /* 0x0202000000007b1d */ /* 0x004fec0000010000 */
[----:B------:R-:W-:Y:S05]  /*3ac0*/  @P1 BRA `(.L_x_46) ;  /* 0x0000000000381947 */ /* 0x000fea0003800000 */
[----:B------:R-:W-:Y:S01]  /*3ad0*/  ELECT P2, URZ, PT ;  /* 0x0000000000ff782f */ /* 0x000fe20003840000 */
[----:B------:R-:W-:-:S12]  /*3ae0*/  BSSY.RECONVERGENT B0, `(.L_x_46) ;  /* 0x000000c000007945 */ /* 0x000fd80003800200 */
[----:B------:R-:W-:Y:S05]  /*3af0*/  @!P2 BRA `(.L_x_47) ;  /* 0x000000000028a947 */ /* 0x000fea0003800000 */
[----:B------:R-:W2:Y:S01]  /*3b00*/  LDCU.64 UR8, c[0x0][0x348] ;  /* 0x00006900ff0877ac */ /* 0x000ea20008000a00 */
[----:B------:R-:W-:Y:S02]  /*3b10*/  R2UR UR10, R21 ;  /* 0x00000000150a72ca */ /* 0x000fe400000e0000 */
[----:B------:R-:W-:Y:S02]  /*3b20*/  R2UR UR4, R0 ;  /* 0x00000000000472ca */ /* 0x000fe400000e0000 */
[----:B------:R-:W-:Y:S02]  /*3b30*/  R2UR UR5, R32 ;  /* 0x00000000200572ca */ /* 0x000fe400000e0000 */
[----:B------:R-:W-:-:S09]  /*3b40*/  R2UR UR6, R33 ;  /* 0x00000000210672ca */ /* 0x000fd200000e0000 */
[----:B------:R-:W-:Y:S02]  /*3b50*/  ULEA UR4, UR10, UR4, 0xd ;  /* 0x000000040a047291 */ /* 0x000fe4000f8e68ff */
[----:B--2---:R-:W-:-:S04]  /*3b60*/  UIADD3 UR8, UP0, UPT, UR8, 0x240, URZ ;  /* 0x0000024008087890 */ /* 0x004fc8000ff1e0ff */
[----:B------:R-:W-:-:S09]  /*3b70*/  UIADD3.X UR9, UPT, UPT, URZ, UR9, URZ, UP0, !UPT ;  /* 0x00000009ff097290 */ /* 0x000fd200087fe4ff */
[----:B------:R2:W-:Y:S02]  /*3b80*/  UTMASTG.2D [UR4], [UR8] ;  /* 0x00000004080073b5 */ /* 0x0005e40008008000 */
[----:B--2---:R0:W-:Y:S02]  /*3b90*/  UTMACMDFLUSH ;  /* 0x00000000000079b7 */ /* 0x0041e40000000000 */
.L_x_47:
[----:B------:R-:W-:Y:S05]  /*3ba0*/  BSYNC.RECONVERGENT B0 ;  /* 0x0000000000007941 */ /* 0x000fea0003800200 */
.L_x_46:
[----:B------:R-:W-:Y:S05]  /*3bb0*/  @P1 BRA `(.L_x_48) ;  /* 0x0000000000041947 */ /* 0x000fea0003800000 */
[----:B------:R-:W-:-:S04]  /*3bc0*/  DEPBAR.LE SB0, 0x1 ;  /* 0x000080400000791a */ /* 0x000fc80000000000 */
.L_x_48:
[----:B------:R-:W-:Y:S01]  /*3bd0*/  BAR.SYNC.DEFER_BLOCKING 0x8, 0x80 ;  /* 0x0202000000007b1d */ /* 0x000fe20000010000 */
[----:B------:R-:W-:-:S04]  /*3be0*/  LOP3.LUT R53, R21, 0x1, RZ, 0xc0, !PT ;  /* 0x0000000115357812 */ /* 0x000fc800078ec0ff */
[----:B------:R-:W-:Y:S01]  /*3bf0*/  LOP3.LUT R21, R53, 0x1, RZ, 0x3c, !PT ;  /* 0x0000000135157812 */ /* 0x000fe200078e3cff */
[----:B-1----:R-:W1:Y:S04]  /*3c00*/  LDTM.x8 R12, tmem[UR7+0x20] ;  /* 0x00002007000c79ee */ /* 0x002e6800081c0000 */
[C---:B------:R-:W-:Y:S02]  /*3c10*/  IMAD R35, R21.reuse, 0x2000, R30 ;  /* 0x0000200015237824 */ /* 0x040fe400078e021e */
[----:B------:R-:W-:Y:S02]  /*3c20*/  IMAD R50, R21, 0x2000, R0 ;  /* 0x0000200015327824 */ /* 0x000fe400078e0200 */
[----:B------:R-:W-:-:S04]  /*3c30*/  IMAD R34, R28, 0x80, R35 ;  /* 0x000000801c227824 */ /* 0x000fc800078e0223 */
[--C-:B------:R-:W-:Y:S02]  /*3c40*/  IMAD R37, R27, 0x10, R34.reuse ;  /* 0x000000101b257824 */ /* 0x100fe400078e0222 */
[--C-:B------:R-:W-:Y:S02]  /*3c50*/  IMAD R35, R26, 0x10, R34.reuse ;  /* 0x000000101a237824 */ /* 0x100fe400078e0222 */
[C---:B------:R-:W-:Y:S01]  /*3c60*/  IMAD.IADD R37, R0.reuse, 0x1, R37 ;  /* 0x0000000100257824 */ /* 0x040fe200078e0225 */
[----:B------:R-:W-:Y:S01]  /*3c70*/  NOP ;  /* 0x0000000000007918 */ /* 0x000fe20000000000 */
[----:B-1----:R-:W1:Y:S01]  /*3c80*/  LDTM.x8 R4, tmem[UR7+0x28] ;  /* 0x00002807000479ee */ /* 0x002e6200081c0000 */
[----:B------:R-:W-:Y:S02]  /*3c90*/  IMAD.IADD R35, R0, 0x1, R35 ;  /* 0x0000000100237824 */ /* 0x000fe400078e0223 */
[--C-:B------:R-:W-:Y:S02]  /*3ca0*/  IMAD R39, R25, 0x10, R34.reuse ;  /* 0x0000001019277824 */ /* 0x100fe400078e0222 */
[----:B------:R-:W-:Y:S01]  /*3cb0*/  IMAD R51, R24, 0x10, R34 ;  /* 0x0000001018337824 */ /* 0x000fe200078e0222 */
[----:B------:R-:W-:Y:S01]  /*3cc0*/  F2FP.BF16.F32.PACK_AB R44, R13, R12 ;  /* 0x0000000c0d2c723e */ /* 0x000fe200000010ff */
[C---:B------:R-:W-:Y:S01]  /*3cd0*/  IMAD.IADD R39, R0.reuse, 0x1, R39 ;  /* 0x0000000100277824 */ /* 0x040fe200078e0227 */
[----:B------:R-:W-:Y:S01]  /*3ce0*/  F2FP.BF16.F32.PACK_AB R45, R15, R14 ;  /* 0x0000000e0f2d723e */ /* 0x000fe200000010ff */
[----:B------:R-:W-:Y:S01]  /*3cf0*/  IMAD.IADD R51, R0, 0x1, R51 ;  /* 0x0000000100337824 */ /* 0x000fe200078e0233 */
[----:B------:R-:W-:-:S02]  /*3d00*/  F2FP.BF16.F32.PACK_AB R46, R17, R16 ;  /* 0x00000010112e723e */ /* 0x000fc400000010ff */
[----:B------:R-:W-:-:S05]  /*3d10*/  F2FP.BF16.F32.PACK_AB R47, R19, R18 ;  /* 0x00000012132f723e */ /* 0x000fca00000010ff */
[----:B------:R2:W-:Y:S01]  /*3d20*/  STS.128 [R37], R44 ;  /* 0x0000002c25007388 */ /* 0x0005e20000000c00 */
[----:B------:R-:W-:Y:S01]  /*3d30*/  NOP ;  /* 0x0000000000007918 */ /* 0x000fe20000000000 */
[----:B-1----:R-:W1:Y:S01]  /*3d40*/  LDTM.x8 R12, tmem[UR7+0x30] ;  /* 0x00003007000c79ee */ /* 0x002e6200081c0000 */
[----:B------:R-:W-:Y:S02]  /*3d50*/  F2FP.BF16.F32.PACK_AB R40, R5, R4 ;  /* 0x000000040528723e */ /* 0x000fe400000010ff */
[----:B------:R-:W-:Y:S02]  /*3d60*/  F2FP.BF16.F32.PACK_AB R41, R7, R6 ;  /* 0x000000060729723e */ /* 0x000fe400000010ff */
[----:B------:R-:W-:Y:S02]  /*3d70*/  F2FP.BF16.F32.PACK_AB R42, R9, R8 ;  /* 0x00000008092a723e */ /* 0x000fe400000010ff */
        /* <DEDUP_REMOVED lines=10> */
[----:B-1----:R-:W-:Y:S02]  /*3e20*/  F2FP.BF16.F32.PACK_AB R4, R5, R4 ;  /* 0x000000040504723e */ /* 0x002fe400000010ff */
[----:B------:R-:W-:Y:S02]  /*3e30*/  F2FP.BF16.F32.PACK_AB R5, R7, R6 ;  /* 0x000000060705723e */ /* 0x000fe400000010ff */
[----:B------:R-:W-:Y:S02]  /*3e40*/  F2FP.BF16.F32.PACK_AB R6, R9, R8 ;  /* 0x000000080906723e */ /* 0x000fe400000010ff */
[----:B------:R-:W-:-:S05]  /*3e50*/  F2FP.BF16.F32.PACK_AB R7, R11, R10 ;  /* 0x0000000a0b07723e */ /* 0x000fca00000010ff */
[----:B------:R2:W-:Y:S01]  /*3e60*/  STS.128 [R51], R4 ;  /* 0x0000000433007388 */ /* 0x0005e20000000c00 */
[----:B------:R1:W-:Y:S06]  /*3e70*/  MEMBAR.ALL.CTA ;  /* 0x0000000000007992 */ /* 0x0003ec0000008000 */
[----:B-1----:R-:W1:Y:S02]  /*3e80*/  FENCE.VIEW.ASYNC.S ;  /* 0x00000000000073c6 */ /* 0x002e640000000000 */
[----:B-1----:R-:W-:Y:S06]  /*3e90*/  BAR.SYNC.DEFER_BLOCKING 0x8, 0x80 ;  /* 0x0202000000007b1d */ /* 0x002fec0000010000 */
[----:B------:R-:W-:Y:S05]  /*3ea0*/  @P1 BRA `(.L_x_49) ;  /* 0x0000000000381947 */ /* 0x000fea0003800000 */
[----:B------:R-:W-:Y:S01]  /*3eb0*/  ELECT P2, URZ, PT ;  /* 0x0000000000ff782f */ /* 0x000fe20003840000 */
[----:B------:R-:W-:-:S12]  /*3ec0*/  BSSY.RECONVERGENT B0, `(.L_x_50) ;  /* 0x000000b000007945 */ /* 0x000fd80003800200 */
[----:B------:R-:W-:Y:S05]  /*3ed0*/  @!P2 BRA `(.L_x_51) ;  /* 0x000000000024a947 */ /* 0x000fea0003800000 */
[----:B------:R-:W1:Y:S01]  /*3ee0*/  LDCU.64 UR8, c[0x0][0x348] ;  /* 0x00006900ff0877ac */ /* 0x000e620008000a00 */
[----:B------:R-:W-:Y:S02]  /*3ef0*/  R2UR UR5, R32 ;  /* 0x00000000200572ca */ /* 0x000fe400000e0000 */
[----:B------:R-:W-:Y:S02]  /*3f00*/  R2UR UR4, R50 ;  /* 0x00000000320472ca */ /* 0x000fe400000e0000 */
[----:B------:R-:W-:-:S09]  /*3f10*/  R2UR UR6, R33 ;  /* 0x00000000210672ca */ /* 0x000fd200000e0000 */
[----:B------:R-:W-:Y:S02]  /*3f20*/  UIADD3 UR5, UPT, UPT, UR5, 0x20, URZ ;  /* 0x0000002005057890 */ /* 0x000fe4000fffe0ff */
[----:B-1----:R-:W-:-:S04]  /*3f30*/  UIADD3 UR8, UP0, UPT, UR8, 0x240, URZ ;  /* 0x0000024008087890 */ /* 0x002fc8000ff1e0ff */
[----:B------:R-:W-:-:S09]  /*3f40*/  UIADD3.X UR9, UPT, UPT, URZ, UR9, URZ, UP0, !UPT ;  /* 0x00000009ff097290 */ /* 0x000fd200087fe4ff */
[----:B------:R1:W-:Y:S02]  /*3f50*/  UTMASTG.2D [UR4], [UR8] ;  /* 0x00000004080073b5 */ /* 0x0003e40008008000 */
[----:B-1----:R0:W-:Y:S02]  /*3f60*/  UTMACMDFLUSH ;  /* 0x00000000000079b7 */ /* 0x0021e40000000000 */
.L_x_51:
[----:B------:R-:W-:Y:S05]  /*3f70*/  BSYNC.RECONVERGENT B0 ;  /* 0x0000000000007941 */ /* 0x000fea0003800200 */
.L_x_50:
[----:B------:R-:W-:-:S04]  /*3f80*/  DEPBAR.LE SB0, 0x1 ;  /* 0x000080400000791a */ /* 0x000fc80000000000 */
.L_x_49:
[----:B------:R-:W-:Y:S01]  /*3f90*/  BAR.SYNC.DEFER_BLOCKING 0x8, 0x80 ;  /* 0x0202000000007b1d */ /* 0x000fe20000010000 */
[C---:B--2---:R-:W-:Y:S02]  /*3fa0*/  IMAD R41, R53.reuse, 0x2000, R30 ;  /* 0x0000200035297824 */ /* 0x044fe400078e021e */
[----:B------:R-:W-:Y:S02]  /*3fb0*/  IMAD R48, R53, 0x2000, R0 ;  /* 0x0000200035307824 */ /* 0x000fe400078e0200 */
[----:B------:R-:W-:Y:S01]  /*3fc0*/  IMAD R38, R28, 0x80, R41 ;  /* 0x000000801c267824 */ /* 0x000fe200078e0229 */
[----:B------:R-:W1:Y:S03]  /*3fd0*/  LDTM.x8 R12, tmem[UR7+0x40] ;  /* 0x00004007000c79ee */ /* 0x000e6600081c0000 */
[----:B------:R-:W-:-:S04]  /*3fe0*/  IMAD R49, R24, 0x10, R38 ;  /* 0x0000001018317824 */ /* 0x000fc800078e0226 */
[C---:B------:R-:W-:Y:S01]  /*3ff0*/  IMAD.IADD R49, R0.reuse, 0x1, R49 ;  /* 0x0000000100317824 */ /* 0x040fe200078e0231 */
[----:B------:R-:W-:Y:S01]  /*4000*/  NOP ;  /* 0x0000000000007918 */ /* 0x000fe20000000000 */
[----:B-1----:R-:W1:Y:S01]  /*4010*/  LDTM.x8 R4, tmem[UR7+0x48] ;  /* 0x00004807000479ee */ /* 0x002e6200081c0000 */
[----:B------:R-:W-:Y:S01]  /*4020*/  F2FP.BF16.F32.PACK_AB R44, R13, R12 ;  /* 0x0000000c0d2c723e */ /* 0x000fe200000010ff */
[----:B------:R-:W-:Y:S01]  /*4030*/  IMAD R13, R27, 0x10, R38 ;  /* 0x000000101b0d7824 */ /* 0x000fe200078e0226 */
[----:B------:R-:W-:Y:S02]  /*4040*/  F2FP.BF16.F32.PACK_AB R45, R15, R14 ;  /* 0x0000000e0f2d723e */ /* 0x000fe400000010ff */
[----:B------:R-:W-:Y:S01]  /*4050*/  F2FP.BF16.F32.PACK_AB R46, R17, R16 ;  /* 0x00000010112e723e */ /* 0x000fe200000010ff */
[----:B------:R-:W-:Y:S01]  /*4060*/  IMAD.IADD R36, R0, 0x1, R13 ;  /* 0x0000000100247824 */ /* 0x000fe200078e020d */
[----:B------:R-:W-:-:S05]  /*4070*/  F2FP.BF16.F32.PACK_AB R47, R19, R18 ;  /* 0x00000012132f723e */ /* 0x000fca00000010ff */
[----:B------:R2:W-:Y:S01]  /*4080*/  STS.128 [R36], R44 ;  /* 0x0000002c24007388 */ /* 0x0005e20000000c00 */
        /* <DEDUP_REMOVED lines=11> */
[----:B------:R-:W-:Y:S02]  /*4140*/  F2FP.BF16.F32.PACK_AB R12, R13, R12 ;  /* 0x0000000c0d0c723e */ /* 0x000fe400000010ff */
[----:B------:R-:W-:Y:S02]  /*4150*/  F2FP.BF16.F32.PACK_AB R13, R15, R14 ;  /* 0x0000000e0f0d723e */ /* 0x000fe400000010ff */
[----:B------:R-:W-:Y:S01]  /*4160*/  F2FP.BF16.F32.PACK_AB R14, R17, R16 ;  /* 0x00000010110e723e */ /* 0x000fe200000010ff */
[----:B------:R-:W-:Y:S01]  /*4170*/  IMAD R17, R25, 0x10, R38 ;  /* 0x0000001019117824 */ /* 0x000fe200078e0226 */
[----:B------:R-:W-:-:S03]  /*4180*/  F2FP.BF16.F32.PACK_AB R15, R19, R18 ;  /* 0x00000012130f723e */ /* 0x000fc600000010ff */
[----:B------:R-:W-:-:S05]  /*4190*/  IMAD.IADD R38, R0, 0x1, R17 ;  /* 0x0000000100267824 */ /* 0x000fca00078e0211 */
        /* <DEDUP_REMOVED lines=23> */
.L_x_54:
[----:B------:R-:W-:Y:S05]  /*4310*/  BSYNC.RECONVERGENT B0 ;  /* 0x0000000000007941 */ /* 0x000fea0003800200 */
.L_x_53:
[----:B------:R-:W-:-:S04]  /*4320*/  DEPBAR.LE SB0, 0x1 ;  /* 0x000080400000791a */ /* 0x000fc80000000000 */
.L_x_52:
[----:B------:R-:W-:Y:S06]  /*4330*/  BAR.SYNC.DEFER_BLOCKING 0x8, 0x80 ;  /* 0x0202000000007b1d */ /* 0x000fec0000010000 */
[----:B--2---:R-:W1:Y:S01]  /*4340*/  LDTM.x8 R12, tmem[UR7+0x60] ;  /* 0x00006007000c79ee */ /* 0x004e6200081c0000 */
[----:B------:R-:W-:Y:S01]  /*4350*/  NOP ;  /* 0x0000000000007918 */ /* 0x000fe20000000000 */
[----:B-1----:R-:W1:Y:S01]  /*4360*/  LDTM.x8 R4, tmem[UR7+0x68] ;  /* 0x00006807000479ee */ /* 0x002e6200081c0000 */
[----:B------:R-:W-:Y:S02]  /*4370*/  F2FP.BF16.F32.PACK_AB R44, R13, R12 ;  /* 0x0000000c0d2c723e */ /* 0x000fe400000010ff */
[----:B------:R-:W-:-:S02]  /*4380*/  F2FP.BF16.F32.PACK_AB R45, R15, R14 ;  /* 0x0000000e0f2d723e */ /* 0x000fc400000010ff */
        /* <DEDUP_REMOVED lines=39> */
.L_x_57:
[----:B------:R-:W-:Y:S05]  /*4600*/  BSYNC.RECONVERGENT B0 ;  /* 0x0000000000007941 */ /* 0x000fea0003800200 */
.L_x_56:
[----:B------:R-:W-:-:S04]  /*4610*/  DEPBAR.LE SB0, 0x1 ;  /* 0x000080400000791a */ /* 0x000fc80000000000 */
.L_x_55:
        /* <DEDUP_REMOVED lines=45> */
.L_x_60:
[----:B------:R-:W-:Y:S05]  /*48f0*/  BSYNC.RECONVERGENT B0 ;  /* 0x0000000000007941 */ /* 0x000fea0003800200 */
.L_x_59:
[----:B------:R-:W-:-:S04]  /*4900*/  DEPBAR.LE SB0, 0x1 ;  /* 0x000080400000791a */ /* 0x000fc80000000000 */
.L_x_58:
        /* <DEDUP_REMOVED lines=45> */
.L_x_63:
[----:B------:R-:W-:Y:S05]  /*4be0*/  BSYNC.RECONVERGENT B0 ;  /* 0x0000000000007941 */ /* 0x000fea0003800200 */
.L_x_62:
[----:B------:R-:W-:-:S04]  /*4bf0*/  DEPBAR.LE SB0, 0x1 ;  /* 0x000080400000791a */ /* 0x000fc80000000000 */
.L_x_61:
[----:B------:R-:W-:Y:S01]  /*4c00*/  BAR.SYNC.DEFER_BLOCKING 0x8, 0x80 ;  /* 0x0202000000007b1d */ /* 0x000fe20000010000 */
[----:B------:R-:W-:-:S05]  /*4c10*/  VIADD R2, R2, 0x31870 ;  /* 0x0003187002027836 */ /* 0x000fca0000000000 */
[----:B------:R-:W-:Y:S01]  /*4c20*/  PRMT R2, RZ, 0x654, R2 ;  /* 0x00000654ff027816 */ /* 0x000fe20000000002 */
[----:B--2---:R-:W1:Y:S01]  /*4c30*/  LDTM.x8 R12, tmem[UR7+0xc0] ;  /* 0x0000c007000c79ee */ /* 0x004e6200081c0000 */
        /* <DEDUP_REMOVED lines=27> */
[----:B------:R-:W-:Y:S01]  /*4df0*/  NOP ;  /* 0x0000000000007918 */ /* 0x000fe20000000000 */
[----:B------:R2:W-:Y:S01]  /*4e00*/  SYNCS.ARRIVE.TRANS64.RED.A1T0 RZ, [R2+URZ], RZ ;  /* 0x000000ff02ff79a7 */ /* 0x0005e200081004ff */
        /* <DEDUP_REMOVED lines=16> */
.L_x_65:
[----:B------:R-:W-:Y:S05]  /*4f10*/  BSYNC.RECONVERGENT B0 ;  /* 0x0000000000007941 */ /* 0x000fea0003800200 */
.L_x_64:
[----:B------:R-:W-:Y:S02]  /*4f20*/  IADD3 R23, PT, PT, R23, 0x8a, RZ ;  /* 0x0000008a17177810 */ /* 0x000fe40007ffe0ff */
[----:B------:R-:W-:Y:S01]  /*4f30*/  IADD3 R29, PT, PT, R29, 0x8a, RZ ;  /* 0x0000008a1d1d7810 */ /* 0x000fe20007ffe0ff */
[----:B------:R-:W-:Y:S06]  /*4f40*/  @P0 BRA `(.L_x_66) ;  /* 0xffffffe400980947 */ /* 0x000fec000383ffff */
.L_x_43:
[----:B------:R-:W-:-:S13]  /*4f50*/  ISETP.NE.AND P0, PT, R3, 0x3, PT ;  /* 0x000000030300780c */ /* 0x000fda0003f05270 */
[----:B------:R-:W-:Y:S05]  /*4f60*/  @P0 EXIT ;  /* 0x000000000000094d */ /* 0x000fea0003800000 */
[----:B------:R-:W-:Y:S05]  /*4f70*/  WARPSYNC.ALL ;  /* 0x0000000000007948 */ /* 0x000fea0003800000 */
[----:B------:R-:W-:Y:S01]  /*4f80*/  NOP ;  /* 0x0000000000007918 */ /* 0x000fe20000000000 */
[----:B------:R-:W1:Y:S01]  /*4f90*/  S2UR UR5, SR_CgaCtaId ;  /* 0x00000000000579c3 */ /* 0x000e620000008800 */
[----:B------:R-:W-:Y:S02]  /*4fa0*/  UMOV UR4, 0x50 ;  /* 0x0000005000047882 */ /* 0x000fe40000000000 */
[----:B-1----:R-:W-:-:S09]  /*4fb0*/  ULEA UR5, UR5, UR4, 0x18 ;  /* 0x0000000405057291 */ /* 0x002fd2000f8ec0ff */
[----:B--2---:R-:W1:Y:S02]  /*4fc0*/  LDS R2, [UR5] ;  /* 0x00000005ff027984 */ /* 0x004e640008000800 */
[----:B-1----:R-:W-:-:S04]  /*4fd0*/  LOP3.LUT R0, R2, 0xffff, RZ, 0xc0, !PT ;  /* 0x0000ffff02007812 */ /* 0x002fc800078ec0ff */
[----:B------:R-:W-:-:S13]  /*4fe0*/  ISETP.NE.AND P0, PT, R0, 0xffff, PT ;  /* 0x0000ffff0000780c */ /* 0x000fda0003f05270 */
[----:B------:R-:W-:Y:S05]  /*4ff0*/  @P0 BRA `(.L_x_67) ;  /* 0x0000000000480947 */ /* 0x000fea0003800000 */
[----:B------:R-:W-:-:S04]  /*5000*/  SHF.R.U32.HI R0, RZ, 0x10, R2 ;  /* 0x00000010ff007819 */ /* 0x000fc80000011602 */
[----:B------:R-:W-:-:S04]  /*5010*/  LOP3.LUT R0, R0, 0x1, RZ, 0xc0, !PT ;  /* 0x0000000100007812 */ /* 0x000fc800078ec0ff */
[----:B------:R-:W-:-:S13]  /*5020*/  ISETP.NE.AND P0, PT, R0, 0x1, PT ;  /* 0x000000010000780c */ /* 0x000fda0003f05270 */
[----:B------:R-:W-:Y:S05]  /*5030*/  @P0 BRA `(.L_x_68) ;  /* 0x00000000002c0947 */ /* 0x000fea0003800000 */
[----:B------:R-:W1:Y:S01]  /*5040*/  S2R R0, SR_LANEID ;  /* 0x0000000000007919 */ /* 0x000e620000000000 */
[----:B------:R-:W-:Y:S01]  /*5050*/  IMAD.MOV.U32 R2, RZ, RZ, -0x20000 ;  /* 0xfffe0000ff027424 */ /* 0x000fe200078e00ff */
[----:B------:R-:W-:Y:S02]  /*5060*/  VOTEU.ANY UR6, UPT, PT ;  /* 0x0000000000067886 */ /* 0x000fe400038e0100 */
[----:B------:R-:W-:Y:S01]  /*5070*/  UFLO.U32 UR6, UR6 ;  /* 0x00000006000672bd */ /* 0x000fe200080e0000 */
[----:B------:R-:W2:Y:S05]  /*5080*/  REDUX UR4, R2 ;  /* 0x00000000020473c4 */ /* 0x000eaa0000000000 */
[----:B-1----:R-:W-:-:S02]  /*5090*/  ISETP.EQ.U32.AND P0, PT, R0, UR6, PT ;  /* 0x0000000600007c0c */ /* 0x002fc4000bf02070 */
[----:B--2---:R-:W-:Y:S01]  /*50a0*/  MOV R0, UR4 ;  /* 0x0000000400007c02 */ /* 0x004fe20008000f00 */
[----:B------:R-:W-:-:S05]  /*50b0*/  UMOV UR4, 0xfffe0000 ;  /* 0xfffe000000047882 */ /* 0x000fca0000000000 */
[----:B------:R1:W-:Y:S05]  /*50c0*/  UTCATOMSWS.AND URZ, UR4 ;  /* 0x0000000400ff79e3 */ /* 0x0003ea0008000000 */
[----:B------:R1:W-:Y:S01]  /*50d0*/  @P0 ATOMS.AND RZ, [UR5], R0 ;  /* 0x00000000ffff098c */ /* 0x0003e2000a800005 */
[----:B------:R-:W-:Y:S05]  /*50e0*/  BRA `(.L_x_69) ;  /* 0x0000000000147947 */ /* 0x000fea0003800000 */
.L_x_68:
[----:B------:R-:W-:Y:S02]  /*50f0*/  MOV R2, 0x5110 ;  /* 0x0000511000027802 */ /* 0x000fe40000000f00 */
[----:B------:R-:W-:Y:S05]  /*5100*/  CALL.REL.NOINC `($__internal_0_$__cuda_sm10x_tcgen05_guardrail_trap_col_being_dealloced_not_returned_by_alloc) ;  /* 0x00000008001c7944 */ /* 0x000fea0003c00000 */
[----:B------:R-:W-:Y:S05]  /*5110*/  BRA `(.L_x_69) ;  /* 0x0000000000087947 */ /* 0x000fea0003800000 */
.L_x_67:
[----:B------:R-:W-:Y:S02]  /*5120*/  MOV R2, 0x5140 ;  /* 0x0000514000027802 */ /* 0x000fe40000000f00 */
[----:B------:R-:W-:Y:S05]  /*5130*/  CALL.REL.NOINC `($__internal_2_$__cuda_sm10x_tcgen05_guardrail_trap_unallocated_columns_being_dealloced) ;  /* 0x0000000800287944 */ /* 0x000fea0003c00000 */
.L_x_69:
[----:B------:R-:W-:Y:S01]  /*5140*/  NOP ;  /* 0x0000000000007918 */ /* 0x000fe20000000000 */
[----:B-1----:R-:W-:Y:S05]  /*5150*/  EXIT ;  /* 0x000000000000794d */ /* 0x002fea0003800000 */
.L_x_14:
[----:B------:R-:W-:-:S07]  /*5160*/  MOV R4, R5 ;  /* 0x0000000500047202 */ /* 0x000fce0000000f00 */
.L_x_70:
[----:B-1----:R1:W2:Y:S02]  /*5170*/  SYNCS.PHASECHK.TRANS64.TRYWAIT P0, [R2+URZ+0x31800], R5 ;  /* 0x03180005020075a7 */ /* 0x0022a400080011ff */
[----:B--2---:R-:W-:Y:S05]  /*5180*/  @!P0 NANOSLEEP.SYNCS 0x989680 ;  /* 0x009896800000895d */ /* 0x004fea0003900000 */
[----:B------:R-:W2:Y:S02]  /*5190*/  @!P0 SYNCS.PHASECHK.TRANS64 P0, [R2+URZ+0x31800], R5 ;  /* 0x03180005020085a7 */ /* 0x000ea400080010ff */
[----:B--2---:R-:W-:Y:S05]  /*51a0*/  @!P0 BRA `(.L_x_70) ;  /* 0xfffffffc00f08947 */ /* 0x004fea000383ffff */
[----:B------:R-:W-:Y:S05]  /*51b0*/  BRA `(.L_x_71) ;  /* 0xffffffb800207947 */ /* 0x000fea000383ffff */
.L_x_18:
[----:B------:R-:W-:Y:S02]  /*51c0*/  MOV R10, UR10 ;  /* 0x0000000a000a7c02 */ /* 0x000fe40008000f00 */
[----:B------:R-:W-:Y:S02]  /*51d0*/  MOV R11, UR10 ;  /* 0x0000000a000b7c02 */ /* 0x000fe40008000f00 */
[----:B------:R-:W-:-:S07]  /*51e0*/  MOV R0, UR9 ;  /* 0x0000000900007c02 */ /* 0x000fce0008000f00 */
.L_x_72:
[----:B-1----:R1:W2:Y:S02]  /*51f0*/  SYNCS.PHASECHK.TRANS64.TRYWAIT P0, [R0+URZ+0x31870], R11 ;  /* 0x0318700b000075a7 */ /* 0x0022a400080011ff */
[----:B--2---:R-:W-:Y:S05]  /*5200*/  @!P0 NANOSLEEP.SYNCS 0x989680 ;  /* 0x009896800000895d */ /* 0x004fea0003900000 */
[----:B------:R-:W2:Y:S02]  /*5210*/  @!P0 SYNCS.PHASECHK.TRANS64 P0, [R0+URZ+0x31870], R11 ;  /* 0x0318700b000085a7 */ /* 0x000ea400080010ff */
[----:B--2---:R-:W-:Y:S05]  /*5220*/  @!P0 BRA `(.L_x_72) ;  /* 0xfffffffc00f08947 */ /* 0x004fea000383ffff */
[----:B------:R-:W-:Y:S05]  /*5230*/  BRA `(.L_x_73) ;  /* 0xffffffbc00b07947 */ /* 0x000fea000383ffff */
.L_x_19:
[----:B------:R-:W-:Y:S02]  /*5240*/  MOV R2, UR13 ;  /* 0x0000000d00027c02 */ /* 0x000fe40008000f00 */
[----:B------:R-:W-:Y:S07]  /*5250*/  MOV R10, R11 ;  /* 0x0000000b000a7202 */ /* 0x000fee0000000f00 */
.L_x_74:
[----:B-1----:R1:W2:Y:S02]  /*5260*/  SYNCS.PHASECHK.TRANS64.TRYWAIT P0, [R2+URZ+0x31840], R11 ;  /* 0x0318400b020075a7 */ /* 0x0022a400080011ff */
[----:B--2---:R-:W-:Y:S05]  /*5270*/  @!P0 NANOSLEEP.SYNCS 0x989680 ;  /* 0x009896800000895d */ /* 0x004fea0003900000 */
[----:B------:R-:W2:Y:S02]  /*5280*/  @!P0 SYNCS.PHASECHK.TRANS64 P0, [R2+URZ+0x31840], R11 ;  /* 0x0318400b020085a7 */ /* 0x000ea400080010ff */
[----:B--2---:R-:W-:Y:S05]  /*5290*/  @!P0 BRA `(.L_x_74) ;  /* 0xfffffffc00f08947 */ /* 0x004fea000383ffff */
[----:B------:R-:W-:Y:S05]  /*52a0*/  BRA `(.L_x_75) ;  /* 0xffffffbc00bc7947 */ /* 0x000fea000383ffff */
.L_x_21:
[----:B------:R-:W-:Y:S02]  /*52b0*/  MOV R0, UR9 ;  /* 0x0000000900007c02 */ /* 0x000fe40008000f00 */
[----:B------:R-:W-:Y:S07]  /*52c0*/  MOV R12, R13 ;  /* 0x0000000d000c7202 */ /* 0x000fee0000000f00 */
.L_x_76:
[----:B-1----:R1:W2:Y:S02]  /*52d0*/  SYNCS.PHASECHK.TRANS64.TRYWAIT P0, [R0+URZ+0x31840], R13 ;  /* 0x0318400d000075a7 */ /* 0x0022a400080011ff */
[----:B--2---:R-:W-:Y:S05]  /*52e0*/  @!P0 NANOSLEEP.SYNCS 0x989680 ;  /* 0x009896800000895d */ /* 0x004fea0003900000 */
[----:B------:R-:W2:Y:S02]  /*52f0*/  @!P0 SYNCS.PHASECHK.TRANS64 P0, [R0+URZ+0x31840], R13 ;  /* 0x0318400d000085a7 */ /* 0x000ea400080010ff */
[----:B--2---:R-:W-:Y:S05]  /*5300*/  @!P0 BRA `(.L_x_76) ;  /* 0xfffffffc00f08947 */ /* 0x004fea000383ffff */
[----:B------:R-:W-:Y:S05]  /*5310*/  BRA `(.L_x_77) ;  /* 0xffffffc000947947 */ /* 0x000fea000383ffff */
.L_x_25:
[----:B------:R-:W-:Y:S01]  /*5320*/  HFMA2 R12, -RZ, RZ, -0.0 , 0 ;  /* 0x80000000ff0c7431 */ /* 0x000fe200000001ff */
[----:B-1----:R-:W-:-:S04]  /*5330*/  MOV R13, 0x80000000 ;  /* 0x80000000000d7802 */ /* 0x002fc80000000f00 */
[----:B------:R1:W2:Y:S03]  /*5340*/  SYNCS.PHASECHK.TRANS64.TRYWAIT P0, [R0+URZ+0x31820], R13 ;  /* 0x0318200d000075a7 */ /* 0x0002a600080011ff */
[----:B--2---:R-:W-:Y:S05]  /*5350*/  @!P0 NANOSLEEP.SYNCS 0x989680 ;  /* 0x009896800000895d */ /* 0x004fea0003900000 */
[----:B------:R-:W2:Y:S02]  /*5360*/  @!P0 SYNCS.PHASECHK.TRANS64 P0, [R0+URZ+0x31820], R13 ;  /* 0x0318200d000085a7 */ /* 0x000ea400080010ff */
[----:B--2---:R-:W-:Y:S05]  /*5370*/  @!P0 BRA `(.L_x_25) ;  /* 0xfffffffc00e88947 */ /* 0x004fea000383ffff */
[----:B------:R-:W-:Y:S05]  /*5380*/  BRA `(.L_x_78) ;  /* 0xffffffc800247947 */ /* 0x000fea000383ffff */
.L_x_26:
[----:B------:R-:W-:Y:S01]  /*5390*/  HFMA2 R12, -RZ, RZ, -0.0 , 0 ;  /* 0x80000000ff0c7431 */ /* 0x000fe200000001ff */
[----:B-1----:R-:W-:-:S04]  /*53a0*/  MOV R13, 0x80000000 ;  /* 0x80000000000d7802 */ /* 0x002fc80000000f00 */
[----:B------:R1:W2:Y:S03]  /*53b0*/  SYNCS.PHASECHK.TRANS64.TRYWAIT P0, [R0+URZ+0x31828], R13 ;  /* 0x0318280d000075a7 */ /* 0x0002a600080011ff */
[----:B--2---:R-:W-:Y:S05]  /*53c0*/  @!P0 NANOSLEEP.SYNCS 0x989680 ;  /* 0x009896800000895d */ /* 0x004fea0003900000 */
[----:B------:R-:W2:Y:S02]  /*53d0*/  @!P0 SYNCS.PHASECHK.TRANS64 P0, [R0+URZ+0x31828], R13 ;  /* 0x0318280d000085a7 */ /* 0x000ea400080010ff */
[----:B--2---:R-:W-:Y:S05]  /*53e0*/  @!P0 BRA `(.L_x_26) ;  /* 0xfffffffc00e88947 */ /* 0x004fea000383ffff */
[----:B------:R-:W-:Y:S05]  /*53f0*/  BRA `(.L_x_79) ;  /* 0xffffffc8009c7947 */ /* 0x000fea000383ffff */
.L_x_27:
[----:B------:R-:W-:Y:S01]  /*5400*/  HFMA2 R12, -RZ, RZ, -0.0 , 0 ;  /* 0x80000000ff0c7431 */ /* 0x000fe200000001ff */
[----:B-1----:R-:W-:-:S04]  /*5410*/  MOV R13, 0x80000000 ;  /* 0x80000000000d7802 */ /* 0x002fc80000000f00 */
[----:B------:R1:W2:Y:S03]  /*5420*/  SYNCS.PHASECHK.TRANS64.TRYWAIT P0, [R0+URZ+0x31830], R13 ;  /* 0x0318300d000075a7 */ /* 0x0002a600080011ff */
[----:B--2---:R-:W-:Y:S05]  /*5430*/  @!P0 NANOSLEEP.SYNCS 0x989680 ;  /* 0x009896800000895d */ /* 0x004fea0003900000 */
[----:B------:R-:W2:Y:S02]  /*5440*/  @!P0 SYNCS.PHASECHK.TRANS64 P0, [R0+URZ+0x31830], R13 ;  /* 0x0318300d000085a7 */ /* 0x000ea400080010ff */
[----:B--2---:R-:W-:Y:S05]  /*5450*/  @!P0 BRA `(.L_x_27) ;  /* 0xfffffffc00e88947 */ /* 0x004fea000383ffff */
[----:B------:R-:W-:Y:S05]  /*5460*/  BRA `(.L_x_80) ;  /* 0xffffffc800dc7947 */ /* 0x000fea000383ffff */
.L_x_28:
[----:B------:R-:W-:Y:S01]  /*5470*/  HFMA2 R26, -RZ, RZ, -0.0 , 0 ;  /* 0x80000000ff1a7431 */ /* 0x000fe200000001ff */
[----:B-1----:R-:W-:-:S04]  /*5480*/  MOV R27, 0x80000000 ;  /* 0x80000000001b7802 */ /* 0x002fc80000000f00 */
[----:B------:R1:W2:Y:S03]  /*5490*/  SYNCS.PHASECHK.TRANS64.TRYWAIT P0, [R0+URZ+0x31838], R27 ;  /* 0x0318381b000075a7 */ /* 0x0002a600080011ff */
[----:B--2---:R-:W-:Y:S05]  /*54a0*/  @!P0 NANOSLEEP.SYNCS 0x989680 ;  /* 0x009896800000895d */ /* 0x004fea0003900000 */
[----:B------:R-:W2:Y:S02]  /*54b0*/  @!P0 SYNCS.PHASECHK.TRANS64 P0, [R0+URZ+0x31838], R27 ;  /* 0x0318381b000085a7 */ /* 0x000ea400080010ff */
[----:B--2---:R-:W-:Y:S05]  /*54c0*/  @!P0 BRA `(.L_x_28) ;  /* 0xfffffffc00e88947 */ /* 0x004fea000383ffff */
[----:B------:R-:W-:Y:S05]  /*54d0*/  BRA `(.L_x_81) ;  /* 0xffffffcc00187947 */ /* 0x000fea000383ffff */
.L_x_29:
[----:B--2---:R2:W3:Y:S02]  /*54e0*/  SYNCS.PHASECHK.TRANS64.TRYWAIT P0, [R0+URZ+0x31820], RZ ;  /* 0x031820ff000075a7 */ /* 0x0044e400080011ff */
[----:B---3--:R-:W-:Y:S05]  /*54f0*/  @!P0 NANOSLEEP.SYNCS 0x989680 ;  /* 0x009896800000895d */ /* 0x008fea0003900000 */
[----:B------:R-:W3:Y:S02]  /*5500*/  @!P0 SYNCS.PHASECHK.TRANS64 P0, [R0+URZ+0x31820], RZ ;  /* 0x031820ff000085a7 */ /* 0x000ee400080010ff */
[----:B---3--:R-:W-:Y:S05]  /*5510*/  @!P0 BRA `(.L_x_29) ;  /* 0xfffffffc00f08947 */ /* 0x008fea000383ffff */
[----:B------:R-:W-:Y:S05]  /*5520*/  BRA `(.L_x_82) ;  /* 0xffffffcc00507947 */ /* 0x000fea000383ffff */
.L_x_30:
[----:B---3--:R3:W4:Y:S02]  /*5530*/  SYNCS.PHASECHK.TRANS64.TRYWAIT P0, [R0+URZ+0x31828], RZ ;  /* 0x031828ff000075a7 */ /* 0x00872400080011ff */
[----:B----4-:R-:W-:Y:S05]  /*5540*/  @!P0 NANOSLEEP.SYNCS 0x989680 ;  /* 0x009896800000895d */ /* 0x010fea0003900000 */
[----:B------:R-:W4:Y:S02]  /*5550*/  @!P0 SYNCS.PHASECHK.TRANS64 P0, [R0+URZ+0x31828], RZ ;  /* 0x031828ff000085a7 */ /* 0x000f2400080010ff */
[----:B----4-:R-:W-:Y:S05]  /*5560*/  @!P0 BRA `(.L_x_30) ;  /* 0xfffffffc00f08947 */ /* 0x010fea000383ffff */
[----:B------:R-:W-:Y:S05]  /*5570*/  BRA `(.L_x_83) ;  /* 0xffffffcc00c07947 */ /* 0x000fea000383ffff */
.L_x_31:
[----:B----4-:R4:W5:Y:S02]  /*5580*/  SYNCS.PHASECHK.TRANS64.TRYWAIT P0, [R0+URZ+0x31830], RZ ;  /* 0x031830ff000075a7 */ /* 0x01096400080011ff */
[----:B-----5:R-:W-:Y:S05]  /*5590*/  @!P0 NANOSLEEP.SYNCS 0x989680 ;  /* 0x009896800000895d */ /* 0x020fea0003900000 */
[----:B------:R-:W5:Y:S02]  /*55a0*/  @!P0 SYNCS.PHASECHK.TRANS64 P0, [R0+URZ+0x31830], RZ ;  /* 0x031830ff000085a7 */ /* 0x000f6400080010ff */
[----:B-----5:R-:W-:Y:S05]  /*55b0*/  @!P0 BRA `(.L_x_31) ;  /* 0xfffffffc00f08947 */ /* 0x020fea000383ffff */
[----:B------:R-:W-:Y:S05]  /*55c0*/  BRA `(.L_x_84) ;  /* 0xffffffcc00f87947 */ /* 0x000fea000383ffff */
.L_x_32:
[----:B-1----:R1:W5:Y:S02]  /*55d0*/  SYNCS.PHASECHK.TRANS64.TRYWAIT P0, [R0+URZ+0x31838], RZ ;  /* 0x031838ff000075a7 */ /* 0x00236400080011ff */
[----:B-----5:R-:W-:Y:S05]  /*55e0*/  @!P0 NANOSLEEP.SYNCS 0x989680 ;  /* 0x009896800000895d */ /* 0x020fea0003900000 */
[----:B------:R-:W5:Y:S02]  /*55f0*/  @!P0 SYNCS.PHASECHK.TRANS64 P0, [R0+URZ+0x31838], RZ ;  /* 0x031838ff000085a7 */ /* 0x000f6400080010ff */
[----:B-----5:R-:W-:Y:S05]  /*5600*/  @!P0 BRA `(.L_x_32) ;  /* 0xfffffffc00f08947 */ /* 0x020fea000383ffff */
[----:B------:R-:W-:Y:S05]  /*5610*/  BRA `(.L_x_85) ;  /* 0xffffffd000307947 */ /* 0x000fea000383ffff */
.L_x_33:
[----:B------:R-:W-:Y:S01]  /*5620*/  HFMA2 R26, -RZ, RZ, -0.0 , 0 ;  /* 0x80000000ff1a7431 */ /* 0x000fe200000001ff */
[----:B-1----:R-:W-:-:S04]  /*5630*/  MOV R27, 0x80000000 ;  /* 0x80000000001b7802 */ /* 0x002fc80000000f00 */
[----:B------:R1:W5:Y:S03]  /*5640*/  SYNCS.PHASECHK.TRANS64.TRYWAIT P0, [R0+URZ+0x31820], R27 ;  /* 0x0318201b000075a7 */ /* 0x00036600080011ff */
[----:B-----5:R-:W-:Y:S05]  /*5650*/  @!P0 NANOSLEEP.SYNCS 0x989680 ;  /* 0x009896800000895d */ /* 0x020fea0003900000 */
[----:B------:R-:W5:Y:S02]  /*5660*/  @!P0 SYNCS.PHASECHK.TRANS64 P0, [R0+URZ+0x31820], R27 ;  /* 0x0318201b000085a7 */ /* 0x000f6400080010ff */
[----:B-----5:R-:W-:Y:S05]  /*5670*/  @!P0 BRA `(.L_x_33) ;  /* 0xfffffffc00e88947 */ /* 0x020fea000383ffff */
[----:B------:R-:W-:Y:S05]  /*5680*/  BRA `(.L_x_86) ;  /* 0xffffffd000607947 */ /* 0x000fea000383ffff */
.L_x_34:
[----:B------:R-:W-:Y:S01]  /*5690*/  HFMA2 R26, -RZ, RZ, -0.0 , 0 ;  /* 0x80000000ff1a7431 */ /* 0x000fe200000001ff */
[----:B-1----:R-:W-:-:S04]  /*56a0*/  MOV R27, 0x80000000 ;  /* 0x80000000001b7802 */ /* 0x002fc80000000f00 */
[----:B------:R1:W5:Y:S03]  /*56b0*/  SYNCS.PHASECHK.TRANS64.TRYWAIT P0, [R0+URZ+0x31828], R27 ;  /* 0x0318281b000075a7 */ /* 0x00036600080011ff */
[----:B-----5:R-:W-:Y:S05]  /*56c0*/  @!P0 NANOSLEEP.SYNCS 0x989680 ;  /* 0x009896800000895d */ /* 0x020fea0003900000 */
[----:B------:R-:W5:Y:S02]  /*56d0*/  @!P0 SYNCS.PHASECHK.TRANS64 P0, [R0+URZ+0x31828], R27 ;  /* 0x0318281b000085a7 */ /* 0x000f6400080010ff */
[----:B-----5:R-:W-:Y:S05]  /*56e0*/  @!P0 BRA `(.L_x_34) ;  /* 0xfffffffc00e88947 */ /* 0x020fea000383ffff */
[----:B------:R-:W-:Y:S05]  /*56f0*/  BRA `(.L_x_87) ;  /* 0xffffffd000c87947 */ /* 0x000fea000383ffff */
.L_x_35:
[----:B------:R-:W-:Y:S01]  /*5700*/  HFMA2 R26, -RZ, RZ, -0.0 , 0 ;  /* 0x80000000ff1a7431 */ /* 0x000fe200000001ff */
[----:B-1----:R-:W-:-:S04]  /*5710*/  MOV R27, 0x80000000 ;  /* 0x80000000001b7802 */ /* 0x002fc80000000f00 */
[----:B------:R1:W5:Y:S03]  /*5720*/  SYNCS.PHASECHK.TRANS64.TRYWAIT P0, [R0+URZ+0x31830], R27 ;  /* 0x0318301b000075a7 */ /* 0x00036600080011ff */
[----:B-----5:R-:W-:Y:S05]  /*5730*/  @!P0 NANOSLEEP.SYNCS 0x989680 ;  /* 0x009896800000895d */ /* 0x020fea0003900000 */
[----:B------:R-:W5:Y:S02]  /*5740*/  @!P0 SYNCS.PHASECHK.TRANS64 P0, [R0+URZ+0x31830], R27 ;  /* 0x0318301b000085a7 */ /* 0x000f6400080010ff */
[----:B-----5:R-:W-:Y:S05]  /*5750*/  @!P0 BRA `(.L_x_35) ;  /* 0xfffffffc00e88947 */ /* 0x020fea000383ffff */
[----:B------:R-:W-:Y:S05]  /*5760*/  BRA `(.L_x_88) ;  /* 0xffffffd000f87947 */ /* 0x000fea000383ffff */
.L_x_36:
[----:B------:R-:W-:Y:S01]  /*5770*/  HFMA2 R26, -RZ, RZ, -0.0 , 0 ;  /* 0x80000000ff1a7431 */ /* 0x000fe200000001ff */
[----:B-1----:R-:W-:-:S04]  /*5780*/  MOV R27, 0x80000000 ;  /* 0x80000000001b7802 */ /* 0x002fc80000000f00 */
[----:B------:R1:W5:Y:S03]  /*5790*/  SYNCS.PHASECHK.TRANS64.TRYWAIT P0, [R0+URZ+0x31838], R27 ;  /* 0x0318381b000075a7 */ /* 0x00036600080011ff */
[----:B-----5:R-:W-:Y:S05]  /*57a0*/  @!P0 NANOSLEEP.SYNCS 0x989680 ;  /* 0x009896800000895d */ /* 0x020fea0003900000 */
[----:B------:R-:W5:Y:S02]  /*57b0*/  @!P0 SYNCS.PHASECHK.TRANS64 P0, [R0+URZ+0x31838], R27 ;  /* 0x0318381b000085a7 */ /* 0x000f6400080010ff */
[----:B-----5:R-:W-:Y:S05]  /*57c0*/  @!P0 BRA `(.L_x_36) ;  /* 0xfffffffc00e88947 */ /* 0x020fea000383ffff */
[----:B------:R-:W-:Y:S05]  /*57d0*/  BRA `(.L_x_89) ;  /* 0xffffffd400287947 */ /* 0x000fea000383ffff */
.L_x_37:
[----:B-1----:R1:W5:Y:S02]  /*57e0*/  SYNCS.PHASECHK.TRANS64.TRYWAIT P0, [R0+URZ+0x31820], RZ ;  /* 0x031820ff000075a7 */ /* 0x00236400080011ff */
[----:B-----5:R-:W-:Y:S05]  /*57f0*/  @!P0 NANOSLEEP.SYNCS 0x989680 ;  /* 0x009896800000895d */ /* 0x020fea0003900000 */
[----:B------:R-:W5:Y:S02]  /*5800*/  @!P0 SYNCS.PHASECHK.TRANS64 P0, [R0+URZ+0x31820], RZ ;  /* 0x031820ff000085a7 */ /* 0x000f6400080010ff */
[----:B-----5:R-:W-:Y:S05]  /*5810*/  @!P0 BRA `(.L_x_37) ;  /* 0xfffffffc00f08947 */ /* 0x020fea000383ffff */
[----:B------:R-:W-:Y:S05]  /*5820*/  BRA `(.L_x_90) ;  /* 0xffffffd400607947 */ /* 0x000fea000383ffff */
.L_x_38:
[----:B-1----:R1:W5:Y:S02]  /*5830*/  SYNCS.PHASECHK.TRANS64.TRYWAIT P0, [R0+URZ+0x31828], RZ ;  /* 0x031828ff000075a7 */ /* 0x00236400080011ff */
[----:B-----5:R-:W-:Y:S05]  /*5840*/  @!P0 NANOSLEEP.SYNCS 0x989680 ;  /* 0x009896800000895d */ /* 0x020fea0003900000 */
[----:B------:R-:W5:Y:S02]  /*5850*/  @!P0 SYNCS.PHASECHK.TRANS64 P0, [R0+URZ+0x31828], RZ ;  /* 0x031828ff000085a7 */ /* 0x000f6400080010ff */
[----:B-----5:R-:W-:Y:S05]  /*5860*/  @!P0 BRA `(.L_x_38) ;  /* 0xfffffffc00f08947 */ /* 0x020fea000383ffff */
[----:B------:R-:W-:Y:S05]  /*5870*/  BRA `(.L_x_91) ;  /* 0xffffffd400d07947 */ /* 0x000fea000383ffff */
.L_x_39:
[----:B-1----:R1:W5:Y:S02]  /*5880*/  SYNCS.PHASECHK.TRANS64.TRYWAIT P0, [R0+URZ+0x31830], RZ ;  /* 0x031830ff000075a7 */ /* 0x00236400080011ff */
[----:B-----5:R-:W-:Y:S05]  /*5890*/  @!P0 NANOSLEEP.SYNCS 0x989680 ;  /* 0x009896800000895d */ /* 0x020fea0003900000 */
[----:B------:R-:W5:Y:S02]  /*58a0*/  @!P0 SYNCS.PHASECHK.TRANS64 P0, [R0+URZ+0x31830], RZ ;  /* 0x031830ff000085a7 */ /* 0x000f6400080010ff */
[----:B-----5:R-:W-:Y:S05]  /*58b0*/  @!P0 BRA `(.L_x_39) ;  /* 0xfffffffc00f08947 */ /* 0x020fea000383ffff */
[----:B------:R-:W-:Y:S05]  /*58c0*/  BRA `(.L_x_92) ;  /* 0xffffffd800087947 */ /* 0x000fea000383ffff */
.L_x_40:
[----:B-1----:R1:W5:Y:S02]  /*58d0*/  SYNCS.PHASECHK.TRANS64.TRYWAIT P0, [R0+URZ+0x31838], RZ ;  /* 0x031838ff000075a7 */ /* 0x00236400080011ff */
[----:B-----5:R-:W-:Y:S05]  /*58e0*/  @!P0 NANOSLEEP.SYNCS 0x989680 ;  /* 0x009896800000895d */ /* 0x020fea0003900000 */
[----:B------:R-:W5:Y:S02]  /*58f0*/  @!P0 SYNCS.PHASECHK.TRANS64 P0, [R0+URZ+0x31838], RZ ;  /* 0x031838ff000085a7 */ /* 0x000f6400080010ff */
[----:B-----5:R-:W-:Y:S05]  /*5900*/  @!P0 BRA `(.L_x_40) ;  /* 0xfffffffc00f08947 */ /* 0x020fea000383ffff */
[----:B------:R-:W-:Y:S05]  /*5910*/  BRA `(.L_x_93) ;  /* 0xffffffd800407947 */ /* 0x000fea000383ffff */
.L_x_44:
[----:B------:R-:W-:-:S07]  /*5920*/  MOV R4, R5 ;  /* 0x0000000500047202 */ /* 0x000fce0000000f00 */
.L_x_94:
[----:B-1----:R1:W2:Y:S02]  /*5930*/  SYNCS.PHASECHK.TRANS64.TRYWAIT P2, [R2+URZ+0x31860], R5 ;  /* 0x03186005020075a7 */ /* 0x0022a400080411ff */
[----:B--2---:R-:W-:Y:S05]  /*5940*/  @!P2 NANOSLEEP.SYNCS 0x989680 ;  /* 0x009896800000a95d */ /* 0x004fea0003900000 */
[----:B------:R-:W2:Y:S02]  /*5950*/  @!P2 SYNCS.PHASECHK.TRANS64 P2, [R2+URZ+0x31860], R5 ;  /* 0x031860050200a5a7 */ /* 0x000ea400080410ff */
[----:B--2---:R-:W-:Y:S05]  /*5960*/  @!P2 BRA `(.L_x_94) ;  /* 0xfffffffc00f0a947 */ /* 0x004fea000383ffff */
[----:B------:R-:W-:Y:S05]  /*5970*/  BRA `(.L_x_95) ;  /* 0xffffffdc00487947 */ /* 0x000fea000383ffff */
        .weak           $__internal_0_$__cuda_sm10x_tcgen05_guardrail_trap_col_being_dealloced_not_returned_by_alloc
        .type           $__internal_0_$__cuda_sm10x_tcgen05_guardrail_trap_col_being_dealloced_not_returned_by_alloc,@function
        .size           $__internal_0_$__cuda_sm10x_tcgen05_guardrail_trap_col_being_dealloced_not_returned_by_alloc,($__internal_1_$__cuda_sm10x_tcgen05_guardrail_trap_phase_invalid_during_alloc - $__internal_0_$__cuda_sm10x_tcgen05_guardrail_trap_col_being_dealloced_not_returned_by_alloc)
$__internal_0_$__cuda_sm10x_tcgen05_guardrail_trap_col_being_dealloced_not_returned_by_alloc:
[----:B------:R-:W-:Y:S05]  /*5980*/  BPT.TRAP 0x1 ;  /* 0x000000040000795c */ /* 0x000fea0000300000 */
[----:B------:R-:W-:-:S04]  /*5990*/  HFMA2 R3, -RZ, RZ, 0, 0 ;  /* 0x00000000ff037431 */ /* 0x000fc800000001ff */
[----:B------:R-:W-:Y:S05]  /*59a0*/  RET.REL.NODEC R2 `(_ZN9deep_gemm24sm100_fp8_gemm_1d1d_implILN4cute4UMMA5MajorE0ELS3_0ELj0ELj7168ELj2048ELj128ELj224ELj128ELj1ELj128ELj128ELj64ELj4ELj128ELj128ELj1ELb0ELj138ELNS_8GemmTypeE0ELb0EN7cutlass10bfloat16_tENS_16EpilogueIdentityEEEvPijjj14CUtensorMap_stS9_S9_S9_S9_) ;  /* 0xffffffa402947950 */ /* 0x000fea0003c3ffff */
        .weak           $__internal_1_$__cuda_sm10x_tcgen05_guardrail_trap_phase_invalid_during_alloc
        .type           $__internal_1_$__cuda_sm10x_tcgen05_guardrail_trap_phase_invalid_during_alloc,@function
        .size           $__internal_1_$__cuda_sm10x_tcgen05_guardrail_trap_phase_invalid_during_alloc,($__internal_2_$__cuda_sm10x_tcgen05_guardrail_trap_unallocated_columns_being_dealloced - $__internal_1_$__cuda_sm10x_tcgen05_guardrail_trap_phase_invalid_during_alloc)
$__internal_1_$__cuda_sm10x_tcgen05_guardrail_trap_phase_invalid_during_alloc:
[----:B------:R-:W-:Y:S05]  /*59b0*/  BPT.TRAP 0x1 ;  /* 0x000000040000795c */ /* 0x000fea0000300000 */
[----:B------:R-:W-:-:S04]  /*59c0*/  MOV R5, 0x0 ;  /* 0x0000000000057802 */ /* 0x000fc80000000f00 */
[----:B------:R-:W-:Y:S05]  /*59d0*/  RET.REL.NODEC R4 `(_ZN9deep_gemm24sm100_fp8_gemm_1d1d_implILN4cute4UMMA5MajorE0ELS3_0ELj0ELj7168ELj2048ELj128ELj224ELj128ELj1ELj128ELj128ELj64ELj4ELj128ELj128ELj1ELb0ELj138ELNS_8GemmTypeE0ELb0EN7cutlass10bfloat16_tENS_16EpilogueIdentityEEEvPijjj14CUtensorMap_stS9_S9_S9_S9_) ;  /* 0xffffffa404887950 */ /* 0x000fea0003c3ffff */
        .weak           $__internal_2_$__cuda_sm10x_tcgen05_guardrail_trap_unallocated_columns_being_dealloced
        .type           $__internal_2_$__cuda_sm10x_tcgen05_guardrail_trap_unallocated_columns_being_dealloced,@function
        .size           $__internal_2_$__cuda_sm10x_tcgen05_guardrail_trap_unallocated_columns_being_dealloced,($__internal_3_$__cuda_sm20_div_u16 - $__internal_2_$__cuda_sm10x_tcgen05_guardrail_trap_unallocated_columns_being_dealloced)
$__internal_2_$__cuda_sm10x_tcgen05_guardrail_trap_unallocated_columns_being_dealloced:
[----:B------:R-:W-:Y:S05]  /*59e0*/  BPT.TRAP 0x1 ;  /* 0x000000040000795c */ /* 0x000fea0000300000 */
[----:B------:R-:W-:-:S04]  /*59f0*/  HFMA2 R3, -RZ, RZ, 0, 0 ;  /* 0x00000000ff037431 */ /* 0x000fc800000001ff */
[----:B------:R-:W-:Y:S05]  /*5a00*/  RET.REL.NODEC R2 `(_ZN9deep_gemm24sm100_fp8_gemm_1d1d_implILN4cute4UMMA5MajorE0ELS3_0ELj0ELj7168ELj2048ELj128ELj224ELj128ELj1ELj128ELj128ELj64ELj4ELj128ELj128ELj1ELb0ELj138ELNS_8GemmTypeE0ELb0EN7cutlass10bfloat16_tENS_16EpilogueIdentityEEEvPijjj14CUtensorMap_stS9_S9_S9_S9_) ;  /* 0xffffffa4027c7950 */ /* 0x000fea0003c3ffff */
        .weak           $__internal_3_$__cuda_sm20_div_u16
        .type           $__internal_3_$__cuda_sm20_div_u16,@function
        .size           $__internal_3_$__cuda_sm20_div_u16,(.L_x_100 - $__internal_3_$__cuda_sm20_div_u16)
$__internal_3_$__cuda_sm20_div_u16:
[----:B------:R-:W1:Y:S01]  /*5a10*/  I2F.U16 R10, R35 ;  /* 0x00000023000a7306 */ /* 0x000e620000101000 */
[----:B------:R-:W-:-:S07]  /*5a20*/  IMAD.MOV.U32 R7, RZ, RZ, 0x4b800000 ;  /* 0x4b800000ff077424 */ /* 0x000fce00078e00ff */
[----:B------:R-:W-:Y:S01]  /*5a30*/  I2F.U16.RZ R11, R38 ;  /* 0x00000026000b7306 */ /* 0x000fe2000010d000 */
[C---:B-1----:R-:W-:Y:S02]  /*5a40*/  FSETP.GEU.AND P1, PT, |R10|.reuse, 1.175494350822287508e-38, PT ;  /* 0x008000000a00780b */ /* 0x042fe40003f2e200 */
[----:B------:R-:W-:Y:S02]  /*5a50*/  FSETP.GT.AND P2, PT, |R10|, 8.50705917302346158658e+37, PT ;  /* 0x7e8000000a00780b */ /* 0x000fe40003f44200 */
[----:B------:R-:W-:Y:S02]  /*5a60*/  FSEL R7, R7, 1, !P1 ;  /* 0x3f80000007077808 */ /* 0x000fe40004800000 */
[----:B------:R-:W-:Y:S02]  /*5a70*/  ISETP.NE.U32.AND P1, PT, R35, RZ, PT ;  /* 0x000000ff2300720c */ /* 0x000fe40003f25070 */
[----:B------:R-:W-:-:S05]  /*5a80*/  FSEL R7, R7, 0.25, !P2 ;  /* 0x3e80000007077808 */ /* 0x000fca0005000000 */
[----:B------:R-:W-:-:S06]  /*5a90*/  FMUL R10, R10, R7 ;  /* 0x000000070a0a7220 */ /* 0x000fcc0000400000 */
[----:B------:R-:W1:Y:S02]  /*5aa0*/  MUFU.RCP R10, R10 ;  /* 0x0000000a000a7308 */ /* 0x000e640000001000 */
[----:B-1----:R-:W-:Y:S01]  /*5ab0*/  FMUL R12, R7, R10 ;  /* 0x0000000a070c7220 */ /* 0x002fe20000400000 */
[----:B------:R-:W-:-:S03]  /*5ac0*/  IMAD.MOV.U32 R7, RZ, RZ, 0x0 ;  /* 0x00000000ff077424 */ /* 0x000fc600078e00ff */
[----:B------:R-:W-:-:S04]  /*5ad0*/  VIADD R12, R12, 0x2 ;  /* 0x000000020c0c7836 */ /* 0x000fc80000000000 */
[----:B------:R-:W-:-:S04]  /*5ae0*/  FMUL.RZ R11, R11, R12 ;  /* 0x0000000c0b0b7220 */ /* 0x000fc8000040c000 */
[----:B------:R-:W1:Y:S02]  /*5af0*/  F2I.U32.TRUNC.NTZ R36, R11 ;  /* 0x0000000b00247305 */ /* 0x000e64000020f000 */
[----:B-1----:R-:W-:Y:S02]  /*5b00*/  LOP3.LUT R36, R36, 0xffff, RZ, 0xc0, !PT ;  /* 0x0000ffff24247812 */ /* 0x002fe400078ec0ff */
[----:B------:R-:W-:Y:S01]  /*5b10*/  @!P1 MOV R36, 0xffffffff ;  /* 0xffffffff00249802 */ /* 0x000fe20000000f00 */
[----:B------:R-:W-:Y:S06]  /*5b20*/  RET.REL.NODEC R6 `(_ZN9deep_gemm24sm100_fp8_gemm_1d1d_implILN4cute4UMMA5MajorE0ELS3_0ELj0ELj7168ELj2048ELj128ELj224ELj128ELj1ELj128ELj128ELj64ELj4ELj128ELj128ELj1ELb0ELj138ELNS_8GemmTypeE0ELb0EN7cutlass10bfloat16_tENS_16EpilogueIdentityEEEvPijjj14CUtensorMap_stS9_S9_S9_S9_) ;  /* 0xffffffa406347950 */ /* 0x000fec0003c3ffff */
.L_x_96:
[----:B------:R-:W-:-:S00]  /*5b30*/  BRA `(.L_x_96) ;  /* 0xfffffffc00fc7947 */ /* 0x000fc0000383ffff */
[----:B------:R-:W-:-:S00]  /*5b40*/  NOP ;  /* 0x0000000000007918 */ /* 0x000fc00000000000 */
        /* <DEDUP_REMOVED lines=11> */
.L_x_100:


//--------------------- .nv.shared._ZN9deep_gemm24sm100_fp8_gemm_1d1d_implILN4cute4UMMA5MajorE0ELS3_0ELj0ELj7168ELj2048ELj128ELj224ELj128ELj1ELj128ELj128ELj64ELj4ELj128ELj128ELj1ELb0ELj138ELNS_8GemmTypeE0ELb0EN7cutlass10bfloat16_tENS_16EpilogueIdentityEEEvPijjj14CUtensorMap_stS9_S9_S9_S9_ --------------------------
	.section	.nv.shared._ZN9deep_gemm24sm100_fp8_gemm_1d1d_implILN4cute4UMMA5MajorE0ELS3_0ELj0ELj7168ELj2048ELj128ELj224ELj128ELj1ELj128ELj128ELj64ELj4ELj128ELj128ELj1ELb0ELj138ELNS_8GemmTypeE0ELb0EN7cutlass10bfloat16_tENS_16EpilogueIdentityEEEvPijjj14CUtensorMap_stS9_S9_S9_S9_,"aw",@nobits
	.sectionflags	@""
	.align	1024
	.zero		1024


//--------------------- .nv.shared.reserved.0     --------------------------
	.section	.nv.shared.reserved.0,"aw",@nobits
	.align	8
	.weak		__nv_reservedSMEM_offset_0_alias
	.size		__nv_reservedSMEM_offset_0_alias, 0, 64
	.other		__nv_reservedSMEM_offset_0_alias,@"STO_CUDA_RESERVED_SHARED STV_DEFAULT"
__nv_reservedSMEM_offset_0_alias:
	.zero		0
.nv.shared.reserved.0:
	.zero		64
	.weak		__nv_reservedSMEM_allocation_phase
	.type		__nv_reservedSMEM_allocation_phase,@object
	.size		__nv_reservedSMEM_allocation_phase,(.L_0 - __nv_reservedSMEM_allocation_phase)
__nv_reservedSMEM_allocation_phase:
	.zero		1
.L_0:
	.zero		7
	.weak		__nv_reservedSMEM_devtool_atexit_pc
	.type		__nv_reservedSMEM_devtool_atexit_pc,@object
	.size		__nv_reservedSMEM_devtool_atexit_pc,(__nv_reservedSMEM_allocation_mask - __nv_reservedSMEM_devtool_atexit_pc)
__nv_reservedSMEM_devtool_atexit_pc:
	.zero		8
	.weak		__nv_reservedSMEM_allocation_mask
	.type		__nv_reservedSMEM_allocation_mask,@object
	.size		__nv_reservedSMEM_allocation_mask,(.L_2 - __nv_reservedSMEM_allocation_mask)
__nv_reservedSMEM_allocation_mask:
	.zero		4
.L_2:


//--------------------- .nv.global                --------------------------
	.section	.nv.global,"aw",@nobits
.nv.global:
	.type		_ZN47_INTERNAL_60cfc529_9_kernel_cu_129f761c_28983974cute1_E,@object
	.size		_ZN47_INTERNAL_60cfc529_9_kernel_cu_129f761c_28983974cute1_E,(_ZN47_INTERNAL_60cfc529_9_kernel_cu_129f761c_28983974cuda3std3__45__cpo6cbeginE - _ZN47_INTERNAL_60cfc529_9_kernel_cu_129f761c_28983974cute1_E)
_ZN47_INTERNAL_60cfc529_9_kernel_cu_129f761c_28983974cute1_E:
	.zero		1
	.type		_ZN47_INTERNAL_60cfc529_9_kernel_cu_129f761c_28983974cuda3std3__45__cpo6cbeginE,@object
	.size		_ZN47_INTERNAL_60cfc529_9_kernel_cu_129f761c_28983974cuda3std3__45__cpo6cbeginE,(_ZN47_INTERNAL_60cfc529_9_kernel_cu_129f761c_28983974cuda3std3__48in_placeE - _ZN47_INTERNAL_60cfc529_9_kernel_cu_129f761c_28983974cuda3std3__45__cpo6cbeginE)
_ZN47_INTERNAL_60cfc529_9_kernel_cu_129f761c_28983974cuda3std3__45__cpo6cbeginE:
	.zero		1
	.type		_ZN47_INTERNAL_60cfc529_9_kernel_cu_129f761c_28983974cuda3std3__48in_placeE,@object
	.size		_ZN47_INTERNAL_60cfc529_9_kernel_cu_129f761c_28983974cuda3std3__48in_placeE,(_ZN47_INTERNAL_60cfc529_9_kernel_cu_129f761c_28983974cuda3std6ranges3__45__cpo9iter_moveE - _ZN47_INTERNAL_60cfc529_9_kernel_cu_129f761c_28983974cuda3std3__48in_placeE)
_ZN47_INTERNAL_60cfc529_9_kernel_cu_129f761c_28983974cuda3std3__48in_placeE:
	.zero		1
	.type		_ZN47_INTERNAL_60cfc529_9_kernel_cu_129f761c_28983974cuda3std6ranges3__45__cpo9iter_moveE,@object
	.size		_ZN47_INTERNAL_60cfc529_9_kernel_cu_129f761c_28983974cuda3std6ranges3__45__cpo9iter_moveE,(_ZN47_INTERNAL_60cfc529_9_kernel_cu_129f761c_28983974cuda3std3__45__cpo5beginE - _ZN47_INTERNAL_60cfc529_9_kernel_cu_129f761c_28983974cuda3std6ranges3__45__cpo9iter_moveE)
_ZN47_INTERNAL_60cfc529_9_kernel_cu_129f761c_28983974cuda3std6ranges3__45__cpo9iter_moveE:
	.zero		1
	.type		_ZN47_INTERNAL_60cfc529_9_kernel_cu_129f761c_28983974cuda3std3__45__cpo5beginE,@object
	.size		_ZN47_INTERNAL_60cfc529_9_kernel_cu_129f761c_28983974cuda3std3__45__cpo5beginE,(_ZN47_INTERNAL_60cfc529_9_kernel_cu_129f761c_28983974cuda3std3__449_GLOBAL__N__60cfc529_9_kernel_cu_129f761c_28983976ignoreE - _ZN47_INTERNAL_60cfc529_9_kernel_cu_129f761c_28983974cuda3std3__45__cpo5beginE)
_ZN47_INTERNAL_60cfc529_9_kernel_cu_129f761c_28983974cuda3std3__45__cpo5beginE:
	.zero		1
	.type		_ZN47_INTERNAL_60cfc529_9_kernel_cu_129f761c_28983974cuda3std3__449_GLOBAL__N__60cfc529_9_kernel_cu_129f761c_28983976ignoreE,@object
	.size		_ZN47_INTERNAL_60cfc529_9_kernel_cu_129f761c_28983974cuda3std3__449_GLOBAL__N__60cfc529_9_kernel_cu_129f761c_28983976ignoreE,(_ZN47_INTERNAL_60cfc529_9_kernel_cu_129f761c_28983974cute7productE - _ZN47_INTERNAL_60cfc529_9_kernel_cu_129f761c_28983974cuda3std3__449_GLOBAL__N__60cfc529_9_kernel_cu_129f761c_28983976ignoreE)
_ZN47_INTERNAL_60cfc529_9_kernel_cu_129f761c_28983974cuda3std3__449_GLOBAL__N__60cfc529_9_kernel_cu_129f761c_28983976ignoreE:
	.zero		1
	.type		_ZN47_INTERNAL_60cfc529_9_kernel_cu_129f761c_28983974cute7productE,@object
	.size		_ZN47_INTERNAL_60cfc529_9_kernel_cu_129f761c_28983974cute7productE,(_ZN47_INTERNAL_60cfc529_9_kernel_cu_129f761c_28983974cuda3std3__45__cpo3endE - _ZN47_INTERNAL_60cfc529_9_kernel_cu_129f761c_28983974cute7productE)
_ZN47_INTERNAL_60cfc529_9_kernel_cu_129f761c_28983974cute7productE:
	.zero		1
	.type		_ZN47_INTERNAL_60cfc529_9_kernel_cu_129f761c_28983974cuda3std3__45__cpo3endE,@object
	.size		_ZN47_INTERNAL_60cfc529_9_kernel_cu_129f761c_28983974cuda3std3__45__cpo3endE,(_ZN47_INTERNAL_60cfc529_9_kernel_cu_129f761c_28983974cuda3std3__419piecewise_constructE - _ZN47_INTERNAL_60cfc529_9_kernel_cu_129f761c_28983974cuda3std3__45__cpo3endE)
_ZN47_INTERNAL_60cfc529_9_kernel_cu_129f761c_28983974cuda3std3__45__cpo3endE:
	.zero		1
	.type		_ZN47_INTERNAL_60cfc529_9_kernel_cu_129f761c_28983974cuda3std3__419piecewise_constructE,@object
	.size		_ZN47_INTERNAL_60cfc529_9_kernel_cu_129f761c_28983974cuda3std3__419piecewise_constructE,(_ZN47_INTERNAL_60cfc529_9_kernel_cu_129f761c_28983974cuda3std3__45__cpo4cendE - _ZN47_INTERNAL_60cfc529_9_kernel_cu_129f761c_28983974cuda3std3__419piecewise_constructE)
_ZN47_INTERNAL_60cfc529_9_kernel_cu_129f761c_28983974cuda3std3__419piecewise_constructE:
	.zero		1
	.type		_ZN47_INTERNAL_60cfc529_9_kernel_cu_129f761c_28983974cuda3std3__45__cpo4cendE,@object
	.size		_ZN47_INTERNAL_60cfc529_9_kernel_cu_129f761c_28983974cuda3std3__45__cpo4cendE,(_ZN47_INTERNAL_60cfc529_9_kernel_cu_129f761c_28983974cuda3std6ranges3__45__cpo4swapE - _ZN47_INTERNAL_60cfc529_9_kernel_cu_129f761c_28983974cuda3std3__45__cpo4cendE)
_ZN47_INTERNAL_60cfc529_9_kernel_cu_129f761c_28983974cuda3std3__45__cpo4cendE:
	.zero		1
	.type		_ZN47_INTERNAL_60cfc529_9_kernel_cu_129f761c_28983974cuda3std6ranges3__45__cpo4swapE,@object
	.size		_ZN47_INTERNAL_60cfc529_9_kernel_cu_129f761c_28983974cuda3std6ranges3__45__cpo4swapE,(.L_10 - _ZN47_INTERNAL_60cfc529_9_kernel_cu_129f761c_28983974cuda3std6ranges3__45__cpo4swapE)
_ZN47_INTERNAL_60cfc529_9_kernel_cu_129f761c_28983974cuda3std6ranges3__45__cpo4swapE:
	.zero		1
.L_10:


//--------------------- .nv.constant0._ZN9deep_gemm24sm100_fp8_gemm_1d1d_implILN4cute4UMMA5MajorE0ELS3_0ELj0ELj7168ELj2048ELj128ELj224ELj128ELj1ELj128ELj128ELj64ELj4ELj128ELj128ELj1ELb0ELj138ELNS_8GemmTypeE0ELb0EN7cutlass10bfloat16_tENS_16EpilogueIdentityEEEvPijjj14CUtensorMap_stS9_S9_S9_S9_ --------------------------
	.section	.nv.constant0._ZN9deep_gemm24sm100_fp8_gemm_1d1d_implILN4cute4UMMA5MajorE0ELS3_0ELj0ELj7168ELj2048ELj128ELj224ELj128ELj1ELj128ELj128ELj64ELj4ELj128ELj128ELj1ELb0ELj138ELNS_8GemmTypeE0ELb0EN7cutlass10bfloat16_tENS_16EpilogueIdentityEEEvPijjj14CUtensorMap_stS9_S9_S9_S9_,"a",@progbits
	.sectionflags	@""
	.align	4
.nv.constant0._ZN9deep_gemm24sm100_fp8_gemm_1d1d_implILN4cute4UMMA5MajorE0ELS3_0ELj0ELj7168ELj2048ELj128ELj224ELj128ELj1ELj128ELj128ELj64ELj4ELj128ELj128ELj1ELb0ELj138ELNS_8GemmTypeE0ELb0EN7cutlass10bfloat16_tENS_16EpilogueIdentityEEEvPijjj14CUtensorMap_stS9_S9_S9_S9_:
	.zero		1600


//--------------------- SYMBOLS --------------------------

	.type		.nv.reservedSmem.offset0,@object
	.size		.nv.reservedSmem.offset0,0x4
	.type		.nv.reservedSmem.cap,@object
	.size		.nv.reservedSmem.cap,0x4
